//
// Generated by NVIDIA NVVM Compiler
//
// Compiler Build ID: CL-36424714
// Cuda compilation tools, release 13.0, V13.0.88
// Based on NVVM 20.0.0
//

.version 9.0
.target sm_100
.address_size 64

	// .globl	sqrt_forward_f32_kernel
.global .align 4 .b8 precalc_xorwow_matrix[102400];
.global .align 4 .b8 precalc_xorwow_offset_matrix[102400];
.global .align 4 .b8 mrg32k3aM1[2304];
.global .align 4 .b8 mrg32k3aM2[2304];
.global .align 4 .b8 mrg32k3aM1SubSeq[2016];
.global .align 4 .b8 mrg32k3aM2SubSeq[2016];
.global .align 4 .b8 mrg32k3aM1Seq[2304];
.global .align 4 .b8 mrg32k3aM2Seq[2304];
.const .align 8 .b8 __cr_lgamma_table[72];

.visible .entry sqrt_forward_f32_kernel(
	.param .u64 .ptr .align 1 sqrt_forward_f32_kernel_param_0,
	.param .u32 sqrt_forward_f32_kernel_param_1
)
{
	.reg .pred 	%p<2>;
	.reg .b32 	%r<6>;
	.reg .b32 	%f<3>;
	.reg .b64 	%rd<5>;

	ld.param.u64 	%rd1, [sqrt_forward_f32_kernel_param_0];
	ld.param.u32 	%r2, [sqrt_forward_f32_kernel_param_1];
	mov.u32 	%r3, %ctaid.x;
	mov.u32 	%r4, %ntid.x;
	mov.u32 	%r5, %tid.x;
	mad.lo.s32 	%r1, %r3, %r4, %r5;
	setp.ge.s32 	%p1, %r1, %r2;
	@%p1 bra 	$L__BB0_2;
	cvta.to.global.u64 	%rd2, %rd1;
	mul.wide.s32 	%rd3, %r1, 4;
	add.s64 	%rd4, %rd2, %rd3;
	ld.global.f32 	%f1, [%rd4];
	sqrt.rn.f32 	%f2, %f1;
	st.global.f32 	[%rd4], %f2;
$L__BB0_2:
	ret;

}
	// .globl	fill_f32_kernel
.visible .entry fill_f32_kernel(
	.param .u64 .ptr .align 1 fill_f32_kernel_param_0,
	.param .f32 fill_f32_kernel_param_1,
	.param .u32 fill_f32_kernel_param_2
)
{
	.reg .pred 	%p<2>;
	.reg .b32 	%r<6>;
	.reg .b32 	%f<2>;
	.reg .b64 	%rd<5>;

	ld.param.u64 	%rd1, [fill_f32_kernel_param_0];
	ld.param.f32 	%f1, [fill_f32_kernel_param_1];
	ld.param.u32 	%r2, [fill_f32_kernel_param_2];
	mov.u32 	%r3, %ctaid.x;
	mov.u32 	%r4, %ntid.x;
	mov.u32 	%r5, %tid.x;
	mad.lo.s32 	%r1, %r3, %r4, %r5;
	setp.ge.s32 	%p1, %r1, %r2;
	@%p1 bra 	$L__BB1_2;
	cvta.to.global.u64 	%rd2, %rd1;
	mul.wide.s32 	%rd3, %r1, 4;
	add.s64 	%rd4, %rd2, %rd3;
	st.global.f32 	[%rd4], %f1;
$L__BB1_2:
	ret;

}
	// .globl	fit_range_f32_kernel
.visible .entry fit_range_f32_kernel(
	.param .u64 .ptr .align 1 fit_range_f32_kernel_param_0,
	.param .u32 fit_range_f32_kernel_param_1,
	.param .f32 fit_range_f32_kernel_param_2,
	.param .f32 fit_range_f32_kernel_param_3
)
{
	.reg .pred 	%p<2>;
	.reg .b32 	%r<6>;
	.reg .b32 	%f<5>;
	.reg .b64 	%rd<5>;

	ld.param.u64 	%rd1, [fit_range_f32_kernel_param_0];
	ld.param.u32 	%r2, [fit_range_f32_kernel_param_1];
	ld.param.f32 	%f1, [fit_range_f32_kernel_param_2];
	ld.param.f32 	%f2, [fit_range_f32_kernel_param_3];
	mov.u32 	%r3, %ctaid.x;
	mov.u32 	%r4, %ntid.x;
	mov.u32 	%r5, %tid.x;
	mad.lo.s32 	%r1, %r3, %r4, %r5;
	setp.ge.s32 	%p1, %r1, %r2;
	@%p1 bra 	$L__BB2_2;
	cvta.to.global.u64 	%rd2, %rd1;
	mul.wide.s32 	%rd3, %r1, 4;
	add.s64 	%rd4, %rd2, %rd3;
	ld.global.f32 	%f3, [%rd4];
	fma.rn.f32 	%f4, %f2, %f3, %f1;
	st.global.f32 	[%rd4], %f4;
$L__BB2_2:
	ret;

}
	// .globl	add_f32_kernel
.visible .entry add_f32_kernel(
	.param .u64 .ptr .align 1 add_f32_kernel_param_0,
	.param .u64 .ptr .align 1 add_f32_kernel_param_1,
	.param .u32 add_f32_kernel_param_2
)
{
	.reg .pred 	%p<2>;
	.reg .b32 	%r<6>;
	.reg .b32 	%f<4>;
	.reg .b64 	%rd<8>;

	ld.param.u64 	%rd1, [add_f32_kernel_param_0];
	ld.param.u64 	%rd2, [add_f32_kernel_param_1];
	ld.param.u32 	%r2, [add_f32_kernel_param_2];
	mov.u32 	%r3, %ctaid.x;
	mov.u32 	%r4, %ntid.x;
	mov.u32 	%r5, %tid.x;
	mad.lo.s32 	%r1, %r3, %r4, %r5;
	setp.ge.s32 	%p1, %r1, %r2;
	@%p1 bra 	$L__BB3_2;
	cvta.to.global.u64 	%rd3, %rd1;
	cvta.to.global.u64 	%rd4, %rd2;
	mul.wide.s32 	%rd5, %r1, 4;
	add.s64 	%rd6, %rd3, %rd5;
	ld.global.f32 	%f1, [%rd6];
	add.s64 	%rd7, %rd4, %rd5;
	ld.global.f32 	%f2, [%rd7];
	add.f32 	%f3, %f1, %f2;
	st.global.f32 	[%rd6], %f3;
$L__BB3_2:
	ret;

}
	// .globl	sub_forward_f32_kernel
.visible .entry sub_forward_f32_kernel(
	.param .u64 .ptr .align 1 sub_forward_f32_kernel_param_0,
	.param .u64 .ptr .align 1 sub_forward_f32_kernel_param_1,
	.param .u32 sub_forward_f32_kernel_param_2
)
{
	.reg .pred 	%p<2>;
	.reg .b32 	%r<6>;
	.reg .b32 	%f<4>;
	.reg .b64 	%rd<8>;

	ld.param.u64 	%rd1, [sub_forward_f32_kernel_param_0];
	ld.param.u64 	%rd2, [sub_forward_f32_kernel_param_1];
	ld.param.u32 	%r2, [sub_forward_f32_kernel_param_2];
	mov.u32 	%r3, %ctaid.x;
	mov.u32 	%r4, %ntid.x;
	mov.u32 	%r5, %tid.x;
	mad.lo.s32 	%r1, %r3, %r4, %r5;
	setp.ge.s32 	%p1, %r1, %r2;
	@%p1 bra 	$L__BB4_2;
	cvta.to.global.u64 	%rd3, %rd1;
	cvta.to.global.u64 	%rd4, %rd2;
	mul.wide.s32 	%rd5, %r1, 4;
	add.s64 	%rd6, %rd3, %rd5;
	ld.global.f32 	%f1, [%rd6];
	add.s64 	%rd7, %rd4, %rd5;
	ld.global.f32 	%f2, [%rd7];
	sub.f32 	%f3, %f1, %f2;
	st.global.f32 	[%rd6], %f3;
$L__BB4_2:
	ret;

}
	// .globl	mul_forward_f32_kernel
.visible .entry mul_forward_f32_kernel(
	.param .u64 .ptr .align 1 mul_forward_f32_kernel_param_0,
	.param .u64 .ptr .align 1 mul_forward_f32_kernel_param_1,
	.param .u32 mul_forward_f32_kernel_param_2
)
{
	.reg .pred 	%p<2>;
	.reg .b32 	%r<6>;
	.reg .b32 	%f<4>;
	.reg .b64 	%rd<8>;

	ld.param.u64 	%rd1, [mul_forward_f32_kernel_param_0];
	ld.param.u64 	%rd2, [mul_forward_f32_kernel_param_1];
	ld.param.u32 	%r2, [mul_forward_f32_kernel_param_2];
	mov.u32 	%r3, %ctaid.x;
	mov.u32 	%r4, %ntid.x;
	mov.u32 	%r5, %tid.x;
	mad.lo.s32 	%r1, %r3, %r4, %r5;
	setp.ge.s32 	%p1, %r1, %r2;
	@%p1 bra 	$L__BB5_2;
	cvta.to.global.u64 	%rd3, %rd1;
	cvta.to.global.u64 	%rd4, %rd2;
	mul.wide.s32 	%rd5, %r1, 4;
	add.s64 	%rd6, %rd3, %rd5;
	ld.global.f32 	%f1, [%rd6];
	add.s64 	%rd7, %rd4, %rd5;
	ld.global.f32 	%f2, [%rd7];
	mul.f32 	%f3, %f1, %f2;
	st.global.f32 	[%rd6], %f3;
$L__BB5_2:
	ret;

}
	// .globl	div_forward_f32_kernel
.visible .entry div_forward_f32_kernel(
	.param .u64 .ptr .align 1 div_forward_f32_kernel_param_0,
	.param .u64 .ptr .align 1 div_forward_f32_kernel_param_1,
	.param .u32 div_forward_f32_kernel_param_2
)
{
	.reg .pred 	%p<2>;
	.reg .b32 	%r<6>;
	.reg .b32 	%f<4>;
	.reg .b64 	%rd<8>;

	ld.param.u64 	%rd1, [div_forward_f32_kernel_param_0];
	ld.param.u64 	%rd2, [div_forward_f32_kernel_param_1];
	ld.param.u32 	%r2, [div_forward_f32_kernel_param_2];
	mov.u32 	%r3, %ctaid.x;
	mov.u32 	%r4, %ntid.x;
	mov.u32 	%r5, %tid.x;
	mad.lo.s32 	%r1, %r3, %r4, %r5;
	setp.ge.s32 	%p1, %r1, %r2;
	@%p1 bra 	$L__BB6_2;
	cvta.to.global.u64 	%rd3, %rd1;
	cvta.to.global.u64 	%rd4, %rd2;
	mul.wide.s32 	%rd5, %r1, 4;
	add.s64 	%rd6, %rd3, %rd5;
	ld.global.f32 	%f1, [%rd6];
	add.s64 	%rd7, %rd4, %rd5;
	ld.global.f32 	%f2, [%rd7];
	div.rn.f32 	%f3, %f1, %f2;
	st.global.f32 	[%rd6], %f3;
$L__BB6_2:
	ret;

}
	// .globl	add_scalar_forward_f32_kernel
.visible .entry add_scalar_forward_f32_kernel(
	.param .u64 .ptr .align 1 add_scalar_forward_f32_kernel_param_0,
	.param .f32 add_scalar_forward_f32_kernel_param_1,
	.param .u32 add_scalar_forward_f32_kernel_param_2
)
{
	.reg .pred 	%p<2>;
	.reg .b32 	%r<6>;
	.reg .b32 	%f<4>;
	.reg .b64 	%rd<5>;

	ld.param.u64 	%rd1, [add_scalar_forward_f32_kernel_param_0];
	ld.param.f32 	%f1, [add_scalar_forward_f32_kernel_param_1];
	ld.param.u32 	%r2, [add_scalar_forward_f32_kernel_param_2];
	mov.u32 	%r3, %ctaid.x;
	mov.u32 	%r4, %ntid.x;
	mov.u32 	%r5, %tid.x;
	mad.lo.s32 	%r1, %r3, %r4, %r5;
	setp.ge.s32 	%p1, %r1, %r2;
	@%p1 bra 	$L__BB7_2;
	cvta.to.global.u64 	%rd2, %rd1;
	mul.wide.s32 	%rd3, %r1, 4;
	add.s64 	%rd4, %rd2, %rd3;
	ld.global.f32 	%f2, [%rd4];
	add.f32 	%f3, %f1, %f2;
	st.global.f32 	[%rd4], %f3;
$L__BB7_2:
	ret;

}
	// .globl	sub_scalar_forward_f32_kernel
.visible .entry sub_scalar_forward_f32_kernel(
	.param .u64 .ptr .align 1 sub_scalar_forward_f32_kernel_param_0,
	.param .f32 sub_scalar_forward_f32_kernel_param_1,
	.param .u32 sub_scalar_forward_f32_kernel_param_2
)
{
	.reg .pred 	%p<2>;
	.reg .b32 	%r<6>;
	.reg .b32 	%f<4>;
	.reg .b64 	%rd<5>;

	ld.param.u64 	%rd1, [sub_scalar_forward_f32_kernel_param_0];
	ld.param.f32 	%f1, [sub_scalar_forward_f32_kernel_param_1];
	ld.param.u32 	%r2, [sub_scalar_forward_f32_kernel_param_2];
	mov.u32 	%r3, %ctaid.x;
	mov.u32 	%r4, %ntid.x;
	mov.u32 	%r5, %tid.x;
	mad.lo.s32 	%r1, %r3, %r4, %r5;
	setp.ge.s32 	%p1, %r1, %r2;
	@%p1 bra 	$L__BB8_2;
	cvta.to.global.u64 	%rd2, %rd1;
	mul.wide.s32 	%rd3, %r1, 4;
	add.s64 	%rd4, %rd2, %rd3;
	ld.global.f32 	%f2, [%rd4];
	sub.f32 	%f3, %f2, %f1;
	st.global.f32 	[%rd4], %f3;
$L__BB8_2:
	ret;

}
	// .globl	mul_scalar_forward_f32_kernel
.visible .entry mul_scalar_forward_f32_kernel(
	.param .u64 .ptr .align 1 mul_scalar_forward_f32_kernel_param_0,
	.param .f32 mul_scalar_forward_f32_kernel_param_1,
	.param .u32 mul_scalar_forward_f32_kernel_param_2
)
{
	.reg .pred 	%p<2>;
	.reg .b32 	%r<6>;
	.reg .b32 	%f<4>;
	.reg .b64 	%rd<5>;

	ld.param.u64 	%rd1, [mul_scalar_forward_f32_kernel_param_0];
	ld.param.f32 	%f1, [mul_scalar_forward_f32_kernel_param_1];
	ld.param.u32 	%r2, [mul_scalar_forward_f32_kernel_param_2];
	mov.u32 	%r3, %ctaid.x;
	mov.u32 	%r4, %ntid.x;
	mov.u32 	%r5, %tid.x;
	mad.lo.s32 	%r1, %r3, %r4, %r5;
	setp.ge.s32 	%p1, %r1, %r2;
	@%p1 bra 	$L__BB9_2;
	cvta.to.global.u64 	%rd2, %rd1;
	mul.wide.s32 	%rd3, %r1, 4;
	add.s64 	%rd4, %rd2, %rd3;
	ld.global.f32 	%f2, [%rd4];
	mul.f32 	%f3, %f1, %f2;
	st.global.f32 	[%rd4], %f3;
$L__BB9_2:
	ret;

}
	// .globl	div_scalar_forward_f32_kernel
.visible .entry div_scalar_forward_f32_kernel(
	.param .u64 .ptr .align 1 div_scalar_forward_f32_kernel_param_0,
	.param .f32 div_scalar_forward_f32_kernel_param_1,
	.param .u32 div_scalar_forward_f32_kernel_param_2
)
{
	.reg .pred 	%p<2>;
	.reg .b32 	%r<6>;
	.reg .b32 	%f<4>;
	.reg .b64 	%rd<5>;

	ld.param.u64 	%rd1, [div_scalar_forward_f32_kernel_param_0];
	ld.param.f32 	%f1, [div_scalar_forward_f32_kernel_param_1];
	ld.param.u32 	%r2, [div_scalar_forward_f32_kernel_param_2];
	mov.u32 	%r3, %ctaid.x;
	mov.u32 	%r4, %ntid.x;
	mov.u32 	%r5, %tid.x;
	mad.lo.s32 	%r1, %r3, %r4, %r5;
	setp.ge.s32 	%p1, %r1, %r2;
	@%p1 bra 	$L__BB10_2;
	cvta.to.global.u64 	%rd2, %rd1;
	mul.wide.s32 	%rd3, %r1, 4;
	add.s64 	%rd4, %rd2, %rd3;
	ld.global.f32 	%f2, [%rd4];
	div.rn.f32 	%f3, %f2, %f1;
	st.global.f32 	[%rd4], %f3;
$L__BB10_2:
	ret;

}


// ===== COMPILED SASS (sm_100) =====

	.target	sm_100

	.elftype	@"ET_EXEC"


//--------------------- .note.nv.tkinfo           --------------------------
	.section	.note.nv.tkinfo,"",@"SHT_NOTE"
	.sectionflags	@"SHF_NOTE_NV_TKINFO"
	.tkinfo
        /*0018*/ 	.word	0x00000002
        /*0030*/ 	.string	""
        /*0030*/ 	.string	"ptxas"
        /*0030*/ 	.string	"Cuda compilation tools, release 13.0, V13.0.88"
        /*0030*/ 	.string	"Build cuda_13.0.r13.0/compiler.36424714_0"
        /*0030*/ 	.string	"-arch sm_100 -m 64 "



//--------------------- .note.nv.cuinfo           --------------------------
	.section	.note.nv.cuinfo,"",@"SHT_NOTE"
	.sectionflags	@"SHF_NOTE_NV_CUINFO"
        /*0018*/ 	.short	0x0002
        /*001a*/ 	.short	0x0064
        /*001c*/ 	.short	0x0082
	.zero		2


//--------------------- .nv.info                  --------------------------
	.section	.nv.info,"",@"SHT_CUDA_INFO"
	.align	4


	//----- nvinfo : EIATTR_REGCOUNT
	.align		4
        /*0000*/ 	.byte	0x04, 0x2f
        /*0002*/ 	.short	(.L_10 - .L_9)
	.align		4
.L_9:
        /*0004*/ 	.word	index@(sqrt_forward_f32_kernel)
        /*0008*/ 	.word	0x0000000c


	//----- nvinfo : EIATTR_FRAME_SIZE
	.align		4
.L_10:
        /*000c*/ 	.byte	0x04, 0x11
        /*000e*/ 	.short	(.L_12 - .L_11)
	.align		4
.L_11:
        /*0010*/ 	.word	index@($__internal_2_$__cuda_sm20_sqrt_rn_f32_slowpath)
        /*0014*/ 	.word	0x00000000


	//----- nvinfo : EIATTR_FRAME_SIZE
	.align		4
.L_12:
        /*0018*/ 	.byte	0x04, 0x11
        /*001a*/ 	.short	(.L_14 - .L_13)
	.align		4
.L_13:
        /*001c*/ 	.word	index@(sqrt_forward_f32_kernel)
        /*0020*/ 	.word	0x00000000


	//----- nvinfo : EIATTR_REGCOUNT
	.align		4
.L_14:
        /*0024*/ 	.byte	0x04, 0x2f
        /*0026*/ 	.short	(.L_16 - .L_15)
	.align		4
.L_15:
        /*0028*/ 	.word	index@(fill_f32_kernel)
        /*002c*/ 	.word	0x0000000a


	//----- nvinfo : EIATTR_FRAME_SIZE
	.align		4
.L_16:
        /*0030*/ 	.byte	0x04, 0x11
        /*0032*/ 	.short	(.L_18 - .L_17)
	.align		4
.L_17:
        /*0034*/ 	.word	index@(fill_f32_kernel)
        /*0038*/ 	.word	0x00000000


	//----- nvinfo : EIATTR_REGCOUNT
	.align		4
.L_18:
        /*003c*/ 	.byte	0x04, 0x2f
        /*003e*/ 	.short	(.L_20 - .L_19)
	.align		4
.L_19:
        /*0040*/ 	.word	index@(fit_range_f32_kernel)
        /*0044*/ 	.word	0x00000008


	//----- nvinfo : EIATTR_FRAME_SIZE
	.align		4
.L_20:
        /*0048*/ 	.byte	0x04, 0x11
        /*004a*/ 	.short	(.L_22 - .L_21)
	.align		4
.L_21:
        /*004c*/ 	.word	index@(fit_range_f32_kernel)
        /*0050*/ 	.word	0x00000000


	//----- nvinfo : EIATTR_REGCOUNT
	.align		4
.L_22:
        /*0054*/ 	.byte	0x04, 0x2f
        /*0056*/ 	.short	(.L_24 - .L_23)
	.align		4
.L_23:
        /*0058*/ 	.word	index@(add_f32_kernel)
        /*005c*/ 	.word	0x0000000a


	//----- nvinfo : EIATTR_FRAME_SIZE
	.align		4
.L_24:
        /*0060*/ 	.byte	0x04, 0x11
        /*0062*/ 	.short	(.L_26 - .L_25)
	.align		4
.L_25:
        /*0064*/ 	.word	index@(add_f32_kernel)
        /*0068*/ 	.word	0x00000000


	//----- nvinfo : EIATTR_REGCOUNT
	.align		4
.L_26:
        /*006c*/ 	.byte	0x04, 0x2f
        /*006e*/ 	.short	(.L_28 - .L_27)
	.align		4
.L_27:
        /*0070*/ 	.word	index@(sub_forward_f32_kernel)
        /*0074*/ 	.word	0x0000000a


	//----- nvinfo : EIATTR_FRAME_SIZE
	.align		4
.L_28:
        /*0078*/ 	.byte	0x04, 0x11
        /*007a*/ 	.short	(.L_30 - .L_29)
	.align		4
.L_29:
        /*007c*/ 	.word	index@(sub_forward_f32_kernel)
        /*0080*/ 	.word	0x00000000


	//----- nvinfo : EIATTR_REGCOUNT
	.align		4
.L_30:
        /*0084*/ 	.byte	0x04, 0x2f
        /*0086*/ 	.short	(.L_32 - .L_31)
	.align		4
.L_31:
        /*0088*/ 	.word	index@(mul_forward_f32_kernel)
        /*008c*/ 	.word	0x0000000a


	//----- nvinfo : EIATTR_FRAME_SIZE
	.align		4
.L_32:
        /*0090*/ 	.byte	0x04, 0x11
        /*0092*/ 	.short	(.L_34 - .L_33)
	.align		4
.L_33:
        /*0094*/ 	.word	index@(mul_forward_f32_kernel)
        /*0098*/ 	.word	0x00000000


	//----- nvinfo : EIATTR_REGCOUNT
	.align		4
.L_34:
        /*009c*/ 	.byte	0x04, 0x2f
        /*009e*/ 	.short	(.L_36 - .L_35)
	.align		4
.L_35:
        /*00a0*/ 	.word	index@(div_forward_f32_kernel)
        /*00a4*/ 	.word	0x00000010


	//----- nvinfo : EIATTR_FRAME_SIZE
	.align		4
.L_36:
        /*00a8*/ 	.byte	0x04, 0x11
        /*00aa*/ 	.short	(.L_38 - .L_37)
	.align		4
.L_37:
        /*00ac*/ 	.word	index@($__internal_1_$__cuda_sm3x_div_rn_noftz_f32_slowpath)
        /*00b0*/ 	.word	0x00000000


	//----- nvinfo : EIATTR_FRAME_SIZE
	.align		4
.L_38:
        /*00b4*/ 	.byte	0x04, 0x11
        /*00b6*/ 	.short	(.L_40 - .L_39)
	.align		4
.L_39:
        /*00b8*/ 	.word	index@(div_forward_f32_kernel)
        /*00bc*/ 	.word	0x00000000


	//----- nvinfo : EIATTR_REGCOUNT
	.align		4
.L_40:
        /*00c0*/ 	.byte	0x04, 0x2f
        /*00c2*/ 	.short	(.L_42 - .L_41)
	.align		4
.L_41:
        /*00c4*/ 	.word	index@(add_scalar_forward_f32_kernel)
        /*00c8*/ 	.word	0x00000008


	//----- nvinfo : EIATTR_FRAME_SIZE
	.align		4
.L_42:
        /*00cc*/ 	.byte	0x04, 0x11
        /*00ce*/ 	.short	(.L_44 - .L_43)
	.align		4
.L_43:
        /*00d0*/ 	.word	index@(add_scalar_forward_f32_kernel)
        /*00d4*/ 	.word	0x00000000


	//----- nvinfo : EIATTR_REGCOUNT
	.align		4
.L_44:
        /*00d8*/ 	.byte	0x04, 0x2f
        /*00da*/ 	.short	(.L_46 - .L_45)
	.align		4
.L_45:
        /*00dc*/ 	.word	index@(sub_scalar_forward_f32_kernel)
        /*00e0*/ 	.word	0x00000008


	//----- nvinfo : EIATTR_FRAME_SIZE
	.align		4
.L_46:
        /*00e4*/ 	.byte	0x04, 0x11
        /*00e6*/ 	.short	(.L_48 - .L_47)
	.align		4
.L_47:
        /*00e8*/ 	.word	index@(sub_scalar_forward_f32_kernel)
        /*00ec*/ 	.word	0x00000000


	//----- nvinfo : EIATTR_REGCOUNT
	.align		4
.L_48:
        /*00f0*/ 	.byte	0x04, 0x2f
        /*00f2*/ 	.short	(.L_50 - .L_49)
	.align		4
.L_49:
        /*00f4*/ 	.word	index@(mul_scalar_forward_f32_kernel)
        /*00f8*/ 	.word	0x00000008


	//----- nvinfo : EIATTR_FRAME_SIZE
	.align		4
.L_50:
        /*00fc*/ 	.byte	0x04, 0x11
        /*00fe*/ 	.short	(.L_52 - .L_51)
	.align		4
.L_51:
        /*0100*/ 	.word	index@(mul_scalar_forward_f32_kernel)
        /*0104*/ 	.word	0x00000000


	//----- nvinfo : EIATTR_REGCOUNT
	.align		4
.L_52:
        /*0108*/ 	.byte	0x04, 0x2f
        /*010a*/ 	.short	(.L_54 - .L_53)
	.align		4
.L_53:
        /*010c*/ 	.word	index@(div_scalar_forward_f32_kernel)
        /*0110*/ 	.word	0x00000010


	//----- nvinfo : EIATTR_FRAME_SIZE
	.align		4
.L_54:
        /*0114*/ 	.byte	0x04, 0x11
        /*0116*/ 	.short	(.L_56 - .L_55)
	.align		4
.L_55:
        /*0118*/ 	.word	index@($__internal_0_$__cuda_sm3x_div_rn_noftz_f32_slowpath)
        /*011c*/ 	.word	0x00000000


	//----- nvinfo : EIATTR_FRAME_SIZE
	.align		4
.L_56:
        /*0120*/ 	.byte	0x04, 0x11
        /*0122*/ 	.short	(.L_58 - .L_57)
	.align		4
.L_57:
        /*0124*/ 	.word	index@(div_scalar_forward_f32_kernel)
        /*0128*/ 	.word	0x00000000


	//----- nvinfo : EIATTR_MIN_STACK_SIZE
	.align		4
.L_58:
        /*012c*/ 	.byte	0x04, 0x12
        /*012e*/ 	.short	(.L_60 - .L_59)
	.align		4
.L_59:
        /*0130*/ 	.word	index@(div_scalar_forward_f32_kernel)
        /*0134*/ 	.word	0x00000000


	//----- nvinfo : EIATTR_MIN_STACK_SIZE
	.align		4
.L_60:
        /*0138*/ 	.byte	0x04, 0x12
        /*013a*/ 	.short	(.L_62 - .L_61)
	.align		4
.L_61:
        /*013c*/ 	.word	index@(mul_scalar_forward_f32_kernel)
        /*0140*/ 	.word	0x00000000


	//----- nvinfo : EIATTR_MIN_STACK_SIZE
	.align		4
.L_62:
        /*0144*/ 	.byte	0x04, 0x12
        /*0146*/ 	.short	(.L_64 - .L_63)
	.align		4
.L_63:
        /*0148*/ 	.word	index@(sub_scalar_forward_f32_kernel)
        /*014c*/ 	.word	0x00000000


	//----- nvinfo : EIATTR_MIN_STACK_SIZE
	.align		4
.L_64:
        /*0150*/ 	.byte	0x04, 0x12
        /*0152*/ 	.short	(.L_66 - .L_65)
	.align		4
.L_65:
        /*0154*/ 	.word	index@(add_scalar_forward_f32_kernel)
        /*0158*/ 	.word	0x00000000


	//----- nvinfo : EIATTR_MIN_STACK_SIZE
	.align		4
.L_66:
        /*015c*/ 	.byte	0x04, 0x12
        /*015e*/ 	.short	(.L_68 - .L_67)
	.align		4
.L_67:
        /*0160*/ 	.word	index@(div_forward_f32_kernel)
        /*0164*/ 	.word	0x00000000


	//----- nvinfo : EIATTR_MIN_STACK_SIZE
	.align		4
.L_68:
        /*0168*/ 	.byte	0x04, 0x12
        /*016a*/ 	.short	(.L_70 - .L_69)
	.align		4
.L_69:
        /*016c*/ 	.word	index@(mul_forward_f32_kernel)
        /*0170*/ 	.word	0x00000000


	//----- nvinfo : EIATTR_MIN_STACK_SIZE
	.align		4
.L_70:
        /*0174*/ 	.byte	0x04, 0x12
        /*0176*/ 	.short	(.L_72 - .L_71)
	.align		4
.L_71:
        /*0178*/ 	.word	index@(sub_forward_f32_kernel)
        /*017c*/ 	.word	0x00000000


	//----- nvinfo : EIATTR_MIN_STACK_SIZE
	.align		4
.L_72:
        /*0180*/ 	.byte	0x04, 0x12
        /*0182*/ 	.short	(.L_74 - .L_73)
	.align		4
.L_73:
        /*0184*/ 	.word	index@(add_f32_kernel)
        /*0188*/ 	.word	0x00000000


	//----- nvinfo : EIATTR_MIN_STACK_SIZE
	.align		4
.L_74:
        /*018c*/ 	.byte	0x04, 0x12
        /*018e*/ 	.short	(.L_76 - .L_75)
	.align		4
.L_75:
        /*0190*/ 	.word	index@(fit_range_f32_kernel)
        /*0194*/ 	.word	0x00000000


	//----- nvinfo : EIATTR_MIN_STACK_SIZE
	.align		4
.L_76:
        /*0198*/ 	.byte	0x04, 0x12
        /*019a*/ 	.short	(.L_78 - .L_77)
	.align		4
.L_77:
        /*019c*/ 	.word	index@(fill_f32_kernel)
        /*01a0*/ 	.word	0x00000000


	//----- nvinfo : EIATTR_MIN_STACK_SIZE
	.align		4
.L_78:
        /*01a4*/ 	.byte	0x04, 0x12
        /*01a6*/ 	.short	(.L_80 - .L_79)
	.align		4
.L_79:
        /*01a8*/ 	.word	index@(sqrt_forward_f32_kernel)
        /*01ac*/ 	.word	0x00000000
.L_80:


//--------------------- .nv.compat                --------------------------
	.section	.nv.compat,"",@"SHT_CUDA_COMPAT_INFO"
	.align	4
        /*0000*/ 	.byte	0x02, 0x09, 0x00, 0x00, 0x02, 0x02, 0x01, 0x00, 0x02, 0x05, 0x05, 0x00, 0x03, 0x07, 0x01, 0x01
        /*0010*/ 	.byte	0x02, 0x03, 0x00, 0x00, 0x02, 0x06, 0x01, 0x00, 0x04, 0x0b, 0x08, 0x00, 0x01, 0x00, 0x00, 0x00
        /*0020*/ 	.byte	0x00, 0x00, 0x00, 0x00


//--------------------- .nv.info.div_scalar_forward_f32_kernel --------------------------
	.section	.nv.info.div_scalar_forward_f32_kernel,"",@"SHT_CUDA_INFO"
	.sectionflags	@""
	.align	4


	//----- nvinfo : EIATTR_CUDA_API_VERSION
	.align		4
        /*0000*/ 	.byte	0x04, 0x37
        /*0002*/ 	.short	(.L_82 - .L_81)
.L_81:
        /*0004*/ 	.word	0x00000082


	//----- nvinfo : EIATTR_KPARAM_INFO
	.align		4
.L_82:
        /*0008*/ 	.byte	0x04, 0x17
        /*000a*/ 	.short	(.L_84 - .L_83)
.L_83:
        /*000c*/ 	.word	0x00000000
        /*0010*/ 	.short	0x0002
        /*0012*/ 	.short	0x000c
        /*0014*/ 	.byte	0x00, 0xf0, 0x11, 0x00


	//----- nvinfo : EIATTR_KPARAM_INFO
	.align		4
.L_84:
        /*0018*/ 	.byte	0x04, 0x17
        /*001a*/ 	.short	(.L_86 - .L_85)
.L_85:
        /*001c*/ 	.word	0x00000000
        /*0020*/ 	.short	0x0001
        /*0022*/ 	.short	0x0008
        /*0024*/ 	.byte	0x00, 0xf0, 0x11, 0x00


	//----- nvinfo : EIATTR_KPARAM_INFO
	.align		4
.L_86:
        /*0028*/ 	.byte	0x04, 0x17
        /*002a*/ 	.short	(.L_88 - .L_87)
.L_87:
        /*002c*/ 	.word	0x00000000
        /*0030*/ 	.short	0x0000
        /*0032*/ 	.short	0x0000
        /*0034*/ 	.byte	0x00, 0xf5, 0x21, 0x00


	//----- nvinfo : EIATTR_SPARSE_MMA_MASK
	.align		4
.L_88:
        /*0038*/ 	.byte	0x03, 0x50
        /*003a*/ 	.short	0x0000


	//----- nvinfo : EIATTR_MAXREG_COUNT
	.align		4
        /*003c*/ 	.byte	0x03, 0x1b
        /*003e*/ 	.short	0x00ff


	//----- nvinfo : EIATTR_MERCURY_ISA_VERSION
	.align		4
        /*0040*/ 	.byte	0x03, 0x5f
        /*0042*/ 	.short	0x0101


	//----- nvinfo : EIATTR_VRC_CTA_INIT_COUNT
	.align		4
        /*0044*/ 	.byte	0x02, 0x4a
	.zero		1
	.zero		1


	//----- nvinfo : EIATTR_EXIT_INSTR_OFFSETS
	.align		4
        /*0048*/ 	.byte	0x04, 0x1c
        /*004a*/ 	.short	(.L_90 - .L_89)


	//   ....[0]....
.L_89:
        /*004c*/ 	.word	0x00000070


	//   ....[1]....
        /*0050*/ 	.word	0x000001b0


	//----- nvinfo : EIATTR_CRS_STACK_SIZE
	.align		4
.L_90:
        /*0054*/ 	.byte	0x04, 0x1e
        /*0056*/ 	.short	(.L_92 - .L_91)
.L_91:
        /*0058*/ 	.word	0x00000000


	//----- nvinfo : EIATTR_CBANK_PARAM_SIZE
	.align		4
.L_92:
        /*005c*/ 	.byte	0x03, 0x19
        /*005e*/ 	.short	0x0010


	//----- nvinfo : EIATTR_PARAM_CBANK
	.align		4
        /*0060*/ 	.byte	0x04, 0x0a
        /*0062*/ 	.short	(.L_94 - .L_93)
	.align		4
.L_93:
        /*0064*/ 	.word	index@(.nv.constant0.div_scalar_forward_f32_kernel)
        /*0068*/ 	.short	0x0380
        /*006a*/ 	.short	0x0010


	//----- nvinfo : EIATTR_SW_WAR
	.align		4
.L_94:
        /*006c*/ 	.byte	0x04, 0x36
        /*006e*/ 	.short	(.L_96 - .L_95)
.L_95:
        /*0070*/ 	.word	0x00000008
.L_96:


//--------------------- .nv.info.mul_scalar_forward_f32_kernel --------------------------
	.section	.nv.info.mul_scalar_forward_f32_kernel,"",@"SHT_CUDA_INFO"
	.sectionflags	@""
	.align	4


	//----- nvinfo : EIATTR_CUDA_API_VERSION
	.align		4
        /*0000*/ 	.byte	0x04, 0x37
        /*0002*/ 	.short	(.L_98 - .L_97)
.L_97:
        /*0004*/ 	.word	0x00000082


	//----- nvinfo : EIATTR_KPARAM_INFO
	.align		4
.L_98:
        /*0008*/ 	.byte	0x04, 0x17
        /*000a*/ 	.short	(.L_100 - .L_99)
.L_99:
        /*000c*/ 	.word	0x00000000
        /*0010*/ 	.short	0x0002
        /*0012*/ 	.short	0x000c
        /*0014*/ 	.byte	0x00, 0xf0, 0x11, 0x00


	//----- nvinfo : EIATTR_KPARAM_INFO
	.align		4
.L_100:
        /*0018*/ 	.byte	0x04, 0x17
        /*001a*/ 	.short	(.L_102 - .L_101)
.L_101:
        /*001c*/ 	.word	0x00000000
        /*0020*/ 	.short	0x0001
        /*0022*/ 	.short	0x0008
        /*0024*/ 	.byte	0x00, 0xf0, 0x11, 0x00


	//----- nvinfo : EIATTR_KPARAM_INFO
	.align		4
.L_102:
        /*0028*/ 	.byte	0x04, 0x17
        /*002a*/ 	.short	(.L_104 - .L_103)
.L_103:
        /*002c*/ 	.word	0x00000000
        /*0030*/ 	.short	0x0000
        /*0032*/ 	.short	0x0000
        /*0034*/ 	.byte	0x00, 0xf5, 0x21, 0x00


	//----- nvinfo : EIATTR_SPARSE_MMA_MASK
	.align		4
.L_104:
        /*0038*/ 	.byte	0x03, 0x50
        /*003a*/ 	.short	0x0000


	//----- nvinfo : EIATTR_MAXREG_COUNT
	.align		4
        /*003c*/ 	.byte	0x03, 0x1b
        /*003e*/ 	.short	0x00ff


	//----- nvinfo : EIATTR_MERCURY_ISA_VERSION
	.align		4
        /*0040*/ 	.byte	0x03, 0x5f
        /*0042*/ 	.short	0x0101


	//----- nvinfo : EIATTR_VRC_CTA_INIT_COUNT
	.align		4
        /*0044*/ 	.byte	0x02, 0x4a
	.zero		1
	.zero		1


	//----- nvinfo : EIATTR_EXIT_INSTR_OFFSETS
	.align		4
        /*0048*/ 	.byte	0x04, 0x1c
        /*004a*/ 	.short	(.L_106 - .L_105)


	//   ....[0]....
.L_105:
        /*004c*/ 	.word	0x00000070


	//   ....[1]....
        /*0050*/ 	.word	0x000000f0


	//----- nvinfo : EIATTR_CBANK_PARAM_SIZE
	.align		4
.L_106:
        /*0054*/ 	.byte	0x03, 0x19
        /*0056*/ 	.short	0x0010


	//----- nvinfo : EIATTR_PARAM_CBANK
	.align		4
        /*0058*/ 	.byte	0x04, 0x0a
        /*005a*/ 	.short	(.L_108 - .L_107)
	.align		4
.L_107:
        /*005c*/ 	.word	index@(.nv.constant0.mul_scalar_forward_f32_kernel)
        /*0060*/ 	.short	0x0380
        /*0062*/ 	.short	0x0010


	//----- nvinfo : EIATTR_SW_WAR
	.align		4
.L_108:
        /*0064*/ 	.byte	0x04, 0x36
        /*0066*/ 	.short	(.L_110 - .L_109)
.L_109:
        /*0068*/ 	.word	0x00000008
.L_110:


//--------------------- .nv.info.sub_scalar_forward_f32_kernel --------------------------
	.section	.nv.info.sub_scalar_forward_f32_kernel,"",@"SHT_CUDA_INFO"
	.sectionflags	@""
	.align	4


	//----- nvinfo : EIATTR_CUDA_API_VERSION
	.align		4
        /*0000*/ 	.byte	0x04, 0x37
        /*0002*/ 	.short	(.L_112 - .L_111)
.L_111:
        /*0004*/ 	.word	0x00000082


	//----- nvinfo : EIATTR_KPARAM_INFO
	.align		4
.L_112:
        /*0008*/ 	.byte	0x04, 0x17
        /*000a*/ 	.short	(.L_114 - .L_113)
.L_113:
        /*000c*/ 	.word	0x00000000
        /*0010*/ 	.short	0x0002
        /*0012*/ 	.short	0x000c
        /*0014*/ 	.byte	0x00, 0xf0, 0x11, 0x00


	//----- nvinfo : EIATTR_KPARAM_INFO
	.align		4
.L_114:
        /*0018*/ 	.byte	0x04, 0x17
        /*001a*/ 	.short	(.L_116 - .L_115)
.L_115:
        /*001c*/ 	.word	0x00000000
        /*0020*/ 	.short	0x0001
        /*0022*/ 	.short	0x0008
        /*0024*/ 	.byte	0x00, 0xf0, 0x11, 0x00


	//----- nvinfo : EIATTR_KPARAM_INFO
	.align		4
.L_116:
        /*0028*/ 	.byte	0x04, 0x17
        /*002a*/ 	.short	(.L_118 - .L_117)
.L_117:
        /*002c*/ 	.word	0x00000000
        /*0030*/ 	.short	0x0000
        /*0032*/ 	.short	0x0000
        /*0034*/ 	.byte	0x00, 0xf5, 0x21, 0x00


	//----- nvinfo : EIATTR_SPARSE_MMA_MASK
	.align		4
.L_118:
        /*0038*/ 	.byte	0x03, 0x50
        /*003a*/ 	.short	0x0000


	//----- nvinfo : EIATTR_MAXREG_COUNT
	.align		4
        /*003c*/ 	.byte	0x03, 0x1b
        /*003e*/ 	.short	0x00ff


	//----- nvinfo : EIATTR_MERCURY_ISA_VERSION
	.align		4
        /*0040*/ 	.byte	0x03, 0x5f
        /*0042*/ 	.short	0x0101


	//----- nvinfo : EIATTR_VRC_CTA_INIT_COUNT
	.align		4
        /*0044*/ 	.byte	0x02, 0x4a
	.zero		1
	.zero		1


	//----- nvinfo : EIATTR_EXIT_INSTR_OFFSETS
	.align		4
        /*0048*/ 	.byte	0x04, 0x1c
        /*004a*/ 	.short	(.L_120 - .L_119)


	//   ....[0]....
.L_119:
        /*004c*/ 	.word	0x00000070


	//   ....[1]....
        /*0050*/ 	.word	0x000000f0


	//----- nvinfo : EIATTR_CBANK_PARAM_SIZE
	.align		4
.L_120:
        /*0054*/ 	.byte	0x03, 0x19
        /*0056*/ 	.short	0x0010


	//----- nvinfo : EIATTR_PARAM_CBANK
	.align		4
        /*0058*/ 	.byte	0x04, 0x0a
        /*005a*/ 	.short	(.L_122 - .L_121)
	.align		4
.L_121:
        /*005c*/ 	.word	index@(.nv.constant0.sub_scalar_forward_f32_kernel)
        /*0060*/ 	.short	0x0380
        /*0062*/ 	.short	0x0010


	//----- nvinfo : EIATTR_SW_WAR
	.align		4
.L_122:
        /*0064*/ 	.byte	0x04, 0x36
        /*0066*/ 	.short	(.L_124 - .L_123)
.L_123:
        /*0068*/ 	.word	0x00000008
.L_124:


//--------------------- .nv.info.add_scalar_forward_f32_kernel --------------------------
	.section	.nv.info.add_scalar_forward_f32_kernel,"",@"SHT_CUDA_INFO"
	.sectionflags	@""
	.align	4


	//----- nvinfo : EIATTR_CUDA_API_VERSION
	.align		4
        /*0000*/ 	.byte	0x04, 0x37
        /*0002*/ 	.short	(.L_126 - .L_125)
.L_125:
        /*0004*/ 	.word	0x00000082


	//----- nvinfo : EIATTR_KPARAM_INFO
	.align		4
.L_126:
        /*0008*/ 	.byte	0x04, 0x17
        /*000a*/ 	.short	(.L_128 - .L_127)
.L_127:
        /*000c*/ 	.word	0x00000000
        /*0010*/ 	.short	0x0002
        /*0012*/ 	.short	0x000c
        /*0014*/ 	.byte	0x00, 0xf0, 0x11, 0x00


	//----- nvinfo : EIATTR_KPARAM_INFO
	.align		4
.L_128:
        /*0018*/ 	.byte	0x04, 0x17
        /*001a*/ 	.short	(.L_130 - .L_129)
.L_129:
        /*001c*/ 	.word	0x00000000
        /*0020*/ 	.short	0x0001
        /*0022*/ 	.short	0x0008
        /*0024*/ 	.byte	0x00, 0xf0, 0x11, 0x00


	//----- nvinfo : EIATTR_KPARAM_INFO
	.align		4
.L_130:
        /*0028*/ 	.byte	0x04, 0x17
        /*002a*/ 	.short	(.L_132 - .L_131)
.L_131:
        /*002c*/ 	.word	0x00000000
        /*0030*/ 	.short	0x0000
        /*0032*/ 	.short	0x0000
        /*0034*/ 	.byte	0x00, 0xf5, 0x21, 0x00


	//----- nvinfo : EIATTR_SPARSE_MMA_MASK
	.align		4
.L_132:
        /*0038*/ 	.byte	0x03, 0x50
        /*003a*/ 	.short	0x0000


	//----- nvinfo : EIATTR_MAXREG_COUNT
	.align		4
        /*003c*/ 	.byte	0x03, 0x1b
        /*003e*/ 	.short	0x00ff


	//----- nvinfo : EIATTR_MERCURY_ISA_VERSION
	.align		4
        /*0040*/ 	.byte	0x03, 0x5f
        /*0042*/ 	.short	0x0101


	//----- nvinfo : EIATTR_VRC_CTA_INIT_COUNT
	.align		4
        /*0044*/ 	.byte	0x02, 0x4a
	.zero		1
	.zero		1


	//----- nvinfo : EIATTR_EXIT_INSTR_OFFSETS
	.align		4
        /*0048*/ 	.byte	0x04, 0x1c
        /*004a*/ 	.short	(.L_134 - .L_133)


	//   ....[0]....
.L_133:
        /*004c*/ 	.word	0x00000070


	//   ....[1]....
        /*0050*/ 	.word	0x000000f0


	//----- nvinfo : EIATTR_CBANK_PARAM_SIZE
	.align		4
.L_134:
        /*0054*/ 	.byte	0x03, 0x19
        /*0056*/ 	.short	0x0010


	//----- nvinfo : EIATTR_PARAM_CBANK
	.align		4
        /*0058*/ 	.byte	0x04, 0x0a
        /*005a*/ 	.short	(.L_136 - .L_135)
	.align		4
.L_135:
        /*005c*/ 	.word	index@(.nv.constant0.add_scalar_forward_f32_kernel)
        /*0060*/ 	.short	0x0380
        /*0062*/ 	.short	0x0010


	//----- nvinfo : EIATTR_SW_WAR
	.align		4
.L_136:
        /*0064*/ 	.byte	0x04, 0x36
        /*0066*/ 	.short	(.L_138 - .L_137)
.L_137:
        /*0068*/ 	.word	0x00000008
.L_138:


//--------------------- .nv.info.div_forward_f32_kernel --------------------------
	.section	.nv.info.div_forward_f32_kernel,"",@"SHT_CUDA_INFO"
	.sectionflags	@""
	.align	4


	//----- nvinfo : EIATTR_CUDA_API_VERSION
	.align		4
        /*0000*/ 	.byte	0x04, 0x37
        /*0002*/ 	.short	(.L_140 - .L_139)
.L_139:
        /*0004*/ 	.word	0x00000082


	//----- nvinfo : EIATTR_KPARAM_INFO
	.align		4
.L_140:
        /*0008*/ 	.byte	0x04, 0x17
        /*000a*/ 	.short	(.L_142 - .L_141)
.L_141:
        /*000c*/ 	.word	0x00000000
        /*0010*/ 	.short	0x0002
        /*0012*/ 	.short	0x0010
        /*0014*/ 	.byte	0x00, 0xf0, 0x11, 0x00


	//----- nvinfo : EIATTR_KPARAM_INFO
	.align		4
.L_142:
        /*0018*/ 	.byte	0x04, 0x17
        /*001a*/ 	.short	(.L_144 - .L_143)
.L_143:
        /*001c*/ 	.word	0x00000000
        /*0020*/ 	.short	0x0001
        /*0022*/ 	.short	0x0008
        /*0024*/ 	.byte	0x00, 0xf5, 0x21, 0x00


	//----- nvinfo : EIATTR_KPARAM_INFO
	.align		4
.L_144:
        /*0028*/ 	.byte	0x04, 0x17
        /*002a*/ 	.short	(.L_146 - .L_145)
.L_145:
        /*002c*/ 	.word	0x00000000
        /*0030*/ 	.short	0x0000
        /*0032*/ 	.short	0x0000
        /*0034*/ 	.byte	0x00, 0xf5, 0x21, 0x00


	//----- nvinfo : EIATTR_SPARSE_MMA_MASK
	.align		4
.L_146:
        /*0038*/ 	.byte	0x03, 0x50
        /*003a*/ 	.short	0x0000


	//----- nvinfo : EIATTR_MAXREG_COUNT
	.align		4
        /*003c*/ 	.byte	0x03, 0x1b
        /*003e*/ 	.short	0x00ff


	//----- nvinfo : EIATTR_MERCURY_ISA_VERSION
	.align		4
        /*0040*/ 	.byte	0x03, 0x5f
        /*0042*/ 	.short	0x0101


	//----- nvinfo : EIATTR_VRC_CTA_INIT_COUNT
	.align		4
        /*0044*/ 	.byte	0x02, 0x4a
	.zero		1
	.zero		1


	//----- nvinfo : EIATTR_EXIT_INSTR_OFFSETS
	.align		4
        /*0048*/ 	.byte	0x04, 0x1c
        /*004a*/ 	.short	(.L_148 - .L_147)


	//   ....[0]....
.L_147:
        /*004c*/ 	.word	0x00000070


	//   ....[1]....
        /*0050*/ 	.word	0x000001d0


	//----- nvinfo : EIATTR_CRS_STACK_SIZE
	.align		4
.L_148:
        /*0054*/ 	.byte	0x04, 0x1e
        /*0056*/ 	.short	(.L_150 - .L_149)
.L_149:
        /*0058*/ 	.word	0x00000000


	//----- nvinfo : EIATTR_CBANK_PARAM_SIZE
	.align		4
.L_150:
        /*005c*/ 	.byte	0x03, 0x19
        /*005e*/ 	.short	0x0014


	//----- nvinfo : EIATTR_PARAM_CBANK
	.align		4
        /*0060*/ 	.byte	0x04, 0x0a
        /*0062*/ 	.short	(.L_152 - .L_151)
	.align		4
.L_151:
        /*0064*/ 	.word	index@(.nv.constant0.div_forward_f32_kernel)
        /*0068*/ 	.short	0x0380
        /*006a*/ 	.short	0x0014


	//----- nvinfo : EIATTR_SW_WAR
	.align		4
.L_152:
        /*006c*/ 	.byte	0x04, 0x36
        /*006e*/ 	.short	(.L_154 - .L_153)
.L_153:
        /*0070*/ 	.word	0x00000008
.L_154:


//--------------------- .nv.info.mul_forward_f32_kernel --------------------------
	.section	.nv.info.mul_forward_f32_kernel,"",@"SHT_CUDA_INFO"
	.sectionflags	@""
	.align	4


	//----- nvinfo : EIATTR_CUDA_API_VERSION
	.align		4
        /*0000*/ 	.byte	0x04, 0x37
        /*0002*/ 	.short	(.L_156 - .L_155)
.L_155:
        /*0004*/ 	.word	0x00000082


	//----- nvinfo : EIATTR_KPARAM_INFO
	.align		4
.L_156:
        /*0008*/ 	.byte	0x04, 0x17
        /*000a*/ 	.short	(.L_158 - .L_157)
.L_157:
        /*000c*/ 	.word	0x00000000
        /*0010*/ 	.short	0x0002
        /*0012*/ 	.short	0x0010
        /*0014*/ 	.byte	0x00, 0xf0, 0x11, 0x00


	//----- nvinfo : EIATTR_KPARAM_INFO
	.align		4
.L_158:
        /*0018*/ 	.byte	0x04, 0x17
        /*001a*/ 	.short	(.L_160 - .L_159)
.L_159:
        /*001c*/ 	.word	0x00000000
        /*0020*/ 	.short	0x0001
        /*0022*/ 	.short	0x0008
        /*0024*/ 	.byte	0x00, 0xf5, 0x21, 0x00


	//----- nvinfo : EIATTR_KPARAM_INFO
	.align		4
.L_160:
        /*0028*/ 	.byte	0x04, 0x17
        /*002a*/ 	.short	(.L_162 - .L_161)
.L_161:
        /*002c*/ 	.word	0x00000000
        /*0030*/ 	.short	0x0000
        /*0032*/ 	.short	0x0000
        /*0034*/ 	.byte	0x00, 0xf5, 0x21, 0x00


	//----- nvinfo : EIATTR_SPARSE_MMA_MASK
	.align		4
.L_162:
        /*0038*/ 	.byte	0x03, 0x50
        /*003a*/ 	.short	0x0000


	//----- nvinfo : EIATTR_MAXREG_COUNT
	.align		4
        /*003c*/ 	.byte	0x03, 0x1b
        /*003e*/ 	.short	0x00ff


	//----- nvinfo : EIATTR_MERCURY_ISA_VERSION
	.align		4
        /*0040*/ 	.byte	0x03, 0x5f
        /*0042*/ 	.short	0x0101


	//----- nvinfo : EIATTR_VRC_CTA_INIT_COUNT
	.align		4
        /*0044*/ 	.byte	0x02, 0x4a
	.zero		1
	.zero		1


	//----- nvinfo : EIATTR_EXIT_INSTR_OFFSETS
	.align		4
        /*0048*/ 	.byte	0x04, 0x1c
        /*004a*/ 	.short	(.L_164 - .L_163)


	//   ....[0]....
.L_163:
        /*004c*/ 	.word	0x00000070


	//   ....[1]....
        /*0050*/ 	.word	0x00000110


	//----- nvinfo : EIATTR_CBANK_PARAM_SIZE
	.align		4
.L_164:
        /*0054*/ 	.byte	0x03, 0x19
        /*0056*/ 	.short	0x0014


	//----- nvinfo : EIATTR_PARAM_CBANK
	.align		4
        /*0058*/ 	.byte	0x04, 0x0a
        /*005a*/ 	.short	(.L_166 - .L_165)
	.align		4
.L_165:
        /*005c*/ 	.word	index@(.nv.constant0.mul_forward_f32_kernel)
        /*0060*/ 	.short	0x0380
        /*0062*/ 	.short	0x0014


	//----- nvinfo : EIATTR_SW_WAR
	.align		4
.L_166:
        /*0064*/ 	.byte	0x04, 0x36
        /*0066*/ 	.short	(.L_168 - .L_167)
.L_167:
        /*0068*/ 	.word	0x00000008
.L_168:


//--------------------- .nv.info.sub_forward_f32_kernel --------------------------
	.section	.nv.info.sub_forward_f32_kernel,"",@"SHT_CUDA_INFO"
	.sectionflags	@""
	.align	4


	//----- nvinfo : EIATTR_CUDA_API_VERSION
	.align		4
        /*0000*/ 	.byte	0x04, 0x37
        /*0002*/ 	.short	(.L_170 - .L_169)
.L_169:
        /*0004*/ 	.word	0x00000082


	//----- nvinfo : EIATTR_KPARAM_INFO
	.align		4
.L_170:
        /*0008*/ 	.byte	0x04, 0x17
        /*000a*/ 	.short	(.L_172 - .L_171)
.L_171:
        /*000c*/ 	.word	0x00000000
        /*0010*/ 	.short	0x0002
        /*0012*/ 	.short	0x0010
        /*0014*/ 	.byte	0x00, 0xf0, 0x11, 0x00


	//----- nvinfo : EIATTR_KPARAM_INFO
	.align		4
.L_172:
        /*0018*/ 	.byte	0x04, 0x17
        /*001a*/ 	.short	(.L_174 - .L_173)
.L_173:
        /*001c*/ 	.word	0x00000000
        /*0020*/ 	.short	0x0001
        /*0022*/ 	.short	0x0008
        /*0024*/ 	.byte	0x00, 0xf5, 0x21, 0x00


	//----- nvinfo : EIATTR_KPARAM_INFO
	.align		4
.L_174:
        /*0028*/ 	.byte	0x04, 0x17
        /*002a*/ 	.short	(.L_176 - .L_175)
.L_175:
        /*002c*/ 	.word	0x00000000
        /*0030*/ 	.short	0x0000
        /*0032*/ 	.short	0x0000
        /*0034*/ 	.byte	0x00, 0xf5, 0x21, 0x00


	//----- nvinfo : EIATTR_SPARSE_MMA_MASK
	.align		4
.L_176:
        /*0038*/ 	.byte	0x03, 0x50
        /*003a*/ 	.short	0x0000


	//----- nvinfo : EIATTR_MAXREG_COUNT
	.align		4
        /*003c*/ 	.byte	0x03, 0x1b
        /*003e*/ 	.short	0x00ff


	//----- nvinfo : EIATTR_MERCURY_ISA_VERSION
	.align		4
        /*0040*/ 	.byte	0x03, 0x5f
        /*0042*/ 	.short	0x0101


	//----- nvinfo : EIATTR_VRC_CTA_INIT_COUNT
	.align		4
        /*0044*/ 	.byte	0x02, 0x4a
	.zero		1
	.zero		1


	//----- nvinfo : EIATTR_EXIT_INSTR_OFFSETS
	.align		4
        /*0048*/ 	.byte	0x04, 0x1c
        /*004a*/ 	.short	(.L_178 - .L_177)


	//   ....[0]....
.L_177:
        /*004c*/ 	.word	0x00000070


	//   ....[1]....
        /*0050*/ 	.word	0x00000110


	//----- nvinfo : EIATTR_CBANK_PARAM_SIZE
	.align		4
.L_178:
        /*0054*/ 	.byte	0x03, 0x19
        /*0056*/ 	.short	0x0014


	//----- nvinfo : EIATTR_PARAM_CBANK
	.align		4
        /*0058*/ 	.byte	0x04, 0x0a
        /*005a*/ 	.short	(.L_180 - .L_179)
	.align		4
.L_179:
        /*005c*/ 	.word	index@(.nv.constant0.sub_forward_f32_kernel)
        /*0060*/ 	.short	0x0380
        /*0062*/ 	.short	0x0014


	//----- nvinfo : EIATTR_SW_WAR
	.align		4
.L_180:
        /*0064*/ 	.byte	0x04, 0x36
        /*0066*/ 	.short	(.L_182 - .L_181)
.L_181:
        /*0068*/ 	.word	0x00000008
.L_182:


//--------------------- .nv.info.add_f32_kernel   --------------------------
	.section	.nv.info.add_f32_kernel,"",@"SHT_CUDA_INFO"
	.sectionflags	@""
	.align	4


	//----- nvinfo : EIATTR_CUDA_API_VERSION
	.align		4
        /*0000*/ 	.byte	0x04, 0x37
        /*0002*/ 	.short	(.L_184 - .L_183)
.L_183:
        /*0004*/ 	.word	0x00000082


	//----- nvinfo : EIATTR_KPARAM_INFO
	.align		4
.L_184:
        /*0008*/ 	.byte	0x04, 0x17
        /*000a*/ 	.short	(.L_186 - .L_185)
.L_185:
        /*000c*/ 	.word	0x00000000
        /*0010*/ 	.short	0x0002
        /*0012*/ 	.short	0x0010
        /*0014*/ 	.byte	0x00, 0xf0, 0x11, 0x00


	//----- nvinfo : EIATTR_KPARAM_INFO
	.align		4
.L_186:
        /*0018*/ 	.byte	0x04, 0x17
        /*001a*/ 	.short	(.L_188 - .L_187)
.L_187:
        /*001c*/ 	.word	0x00000000
        /*0020*/ 	.short	0x0001
        /*0022*/ 	.short	0x0008
        /*0024*/ 	.byte	0x00, 0xf5, 0x21, 0x00


	//----- nvinfo : EIATTR_KPARAM_INFO
	.align		4
.L_188:
        /*0028*/ 	.byte	0x04, 0x17
        /*002a*/ 	.short	(.L_190 - .L_189)
.L_189:
        /*002c*/ 	.word	0x00000000
        /*0030*/ 	.short	0x0000
        /*0032*/ 	.short	0x0000
        /*0034*/ 	.byte	0x00, 0xf5, 0x21, 0x00


	//----- nvinfo : EIATTR_SPARSE_MMA_MASK
	.align		4
.L_190:
        /*0038*/ 	.byte	0x03, 0x50
        /*003a*/ 	.short	0x0000


	//----- nvinfo : EIATTR_MAXREG_COUNT
	.align		4
        /*003c*/ 	.byte	0x03, 0x1b
        /*003e*/ 	.short	0x00ff


	//----- nvinfo : EIATTR_MERCURY_ISA_VERSION
	.align		4
        /*0040*/ 	.byte	0x03, 0x5f
        /*0042*/ 	.short	0x0101


	//----- nvinfo : EIATTR_VRC_CTA_INIT_COUNT
	.align		4
        /*0044*/ 	.byte	0x02, 0x4a
	.zero		1
	.zero		1


	//----- nvinfo : EIATTR_EXIT_INSTR_OFFSETS
	.align		4
        /*0048*/ 	.byte	0x04, 0x1c
        /*004a*/ 	.short	(.L_192 - .L_191)


	//   ....[0]....
.L_191:
        /*004c*/ 	.word	0x00000070


	//   ....[1]....
        /*0050*/ 	.word	0x00000110


	//----- nvinfo : EIATTR_CBANK_PARAM_SIZE
	.align		4
.L_192:
        /*0054*/ 	.byte	0x03, 0x19
        /*0056*/ 	.short	0x0014


	//----- nvinfo : EIATTR_PARAM_CBANK
	.align		4
        /*0058*/ 	.byte	0x04, 0x0a
        /*005a*/ 	.short	(.L_194 - .L_193)
	.align		4
.L_193:
        /*005c*/ 	.word	index@(.nv.constant0.add_f32_kernel)
        /*0060*/ 	.short	0x0380
        /*0062*/ 	.short	0x0014


	//----- nvinfo : EIATTR_SW_WAR
	.align		4
.L_194:
        /*0064*/ 	.byte	0x04, 0x36
        /*0066*/ 	.short	(.L_196 - .L_195)
.L_195:
        /*0068*/ 	.word	0x00000008
.L_196:


//--------------------- .nv.info.fit_range_f32_kernel --------------------------
	.section	.nv.info.fit_range_f32_kernel,"",@"SHT_CUDA_INFO"
	.sectionflags	@""
	.align	4


	//----- nvinfo : EIATTR_CUDA_API_VERSION
	.align		4
        /*0000*/ 	.byte	0x04, 0x37
        /*0002*/ 	.short	(.L_198 - .L_197)
.L_197:
        /*0004*/ 	.word	0x00000082


	//----- nvinfo : EIATTR_KPARAM_INFO
	.align		4
.L_198:
        /*0008*/ 	.byte	0x04, 0x17
        /*000a*/ 	.short	(.L_200 - .L_199)
.L_199:
        /*000c*/ 	.word	0x00000000
        /*0010*/ 	.short	0x0003
        /*0012*/ 	.short	0x0010
        /*0014*/ 	.byte	0x00, 0xf0, 0x11, 0x00


	//----- nvinfo : EIATTR_KPARAM_INFO
	.align		4
.L_200:
        /*0018*/ 	.byte	0x04, 0x17
        /*001a*/ 	.short	(.L_202 - .L_201)
.L_201:
        /*001c*/ 	.word	0x00000000
        /*0020*/ 	.short	0x0002
        /*0022*/ 	.short	0x000c
        /*0024*/ 	.byte	0x00, 0xf0, 0x11, 0x00


	//----- nvinfo : EIATTR_KPARAM_INFO
	.align		4
.L_202:
        /*0028*/ 	.byte	0x04, 0x17
        /*002a*/ 	.short	(.L_204 - .L_203)
.L_203:
        /*002c*/ 	.word	0x00000000
        /*0030*/ 	.short	0x0001
        /*0032*/ 	.short	0x0008
        /*0034*/ 	.byte	0x00, 0xf0, 0x11, 0x00


	//----- nvinfo : EIATTR_KPARAM_INFO
	.align		4
.L_204:
        /*0038*/ 	.byte	0x04, 0x17
        /*003a*/ 	.short	(.L_206 - .L_205)
.L_205:
        /*003c*/ 	.word	0x00000000
        /*0040*/ 	.short	0x0000
        /*0042*/ 	.short	0x0000
        /*0044*/ 	.byte	0x00, 0xf5, 0x21, 0x00


	//----- nvinfo : EIATTR_SPARSE_MMA_MASK
	.align		4
.L_206:
        /*0048*/ 	.byte	0x03, 0x50
        /*004a*/ 	.short	0x0000


	//----- nvinfo : EIATTR_MAXREG_COUNT
	.align		4
        /*004c*/ 	.byte	0x03, 0x1b
        /*004e*/ 	.short	0x00ff


	//----- nvinfo : EIATTR_MERCURY_ISA_VERSION
	.align		4
        /*0050*/ 	.byte	0x03, 0x5f
        /*0052*/ 	.short	0x0101


	//----- nvinfo : EIATTR_VRC_CTA_INIT_COUNT
	.align		4
        /*0054*/ 	.byte	0x02, 0x4a
	.zero		1
	.zero		1


	//----- nvinfo : EIATTR_EXIT_INSTR_OFFSETS
	.align		4
        /*0058*/ 	.byte	0x04, 0x1c
        /*005a*/ 	.short	(.L_208 - .L_207)


	//   ....[0]....
.L_207:
        /*005c*/ 	.word	0x00000070


	//   ....[1]....
        /*0060*/ 	.word	0x00000100


	//----- nvinfo : EIATTR_CBANK_PARAM_SIZE
	.align		4
.L_208:
        /*0064*/ 	.byte	0x03, 0x19
        /*0066*/ 	.short	0x0014


	//----- nvinfo : EIATTR_PARAM_CBANK
	.align		4
        /*0068*/ 	.byte	0x04, 0x0a
        /*006a*/ 	.short	(.L_210 - .L_209)
	.align		4
.L_209:
        /*006c*/ 	.word	index@(.nv.constant0.fit_range_f32_kernel)
        /*0070*/ 	.short	0x0380
        /*0072*/ 	.short	0x0014


	//----- nvinfo : EIATTR_SW_WAR
	.align		4
.L_210:
        /*0074*/ 	.byte	0x04, 0x36
        /*0076*/ 	.short	(.L_212 - .L_211)
.L_211:
        /*0078*/ 	.word	0x00000008
.L_212:


//--------------------- .nv.info.fill_f32_kernel  --------------------------
	.section	.nv.info.fill_f32_kernel,"",@"SHT_CUDA_INFO"
	.sectionflags	@""
	.align	4


	//----- nvinfo : EIATTR_CUDA_API_VERSION
	.align		4
        /*0000*/ 	.byte	0x04, 0x37
        /*0002*/ 	.short	(.L_214 - .L_213)
.L_213:
        /*0004*/ 	.word	0x00000082


	//----- nvinfo : EIATTR_KPARAM_INFO
	.align		4
.L_214:
        /*0008*/ 	.byte	0x04, 0x17
        /*000a*/ 	.short	(.L_216 - .L_215)
.L_215:
        /*000c*/ 	.word	0x00000000
        /*0010*/ 	.short	0x0002
        /*0012*/ 	.short	0x000c
        /*0014*/ 	.byte	0x00, 0xf0, 0x11, 0x00


	//----- nvinfo : EIATTR_KPARAM_INFO
	.align		4
.L_216:
        /*0018*/ 	.byte	0x04, 0x17
        /*001a*/ 	.short	(.L_218 - .L_217)
.L_217:
        /*001c*/ 	.word	0x00000000
        /*0020*/ 	.short	0x0001
        /*0022*/ 	.short	0x0008
        /*0024*/ 	.byte	0x00, 0xf0, 0x11, 0x00


	//----- nvinfo : EIATTR_KPARAM_INFO
	.align		4
.L_218:
        /*0028*/ 	.byte	0x04, 0x17
        /*002a*/ 	.short	(.L_220 - .L_219)
.L_219:
        /*002c*/ 	.word	0x00000000
        /*0030*/ 	.short	0x0000
        /*0032*/ 	.short	0x0000
        /*0034*/ 	.byte	0x00, 0xf5, 0x21, 0x00


	//----- nvinfo : EIATTR_SPARSE_MMA_MASK
	.align		4
.L_220:
        /*0038*/ 	.byte	0x03, 0x50
        /*003a*/ 	.short	0x0000


	//----- nvinfo : EIATTR_MAXREG_COUNT
	.align		4
        /*003c*/ 	.byte	0x03, 0x1b
        /*003e*/ 	.short	0x00ff


	//----- nvinfo : EIATTR_MERCURY_ISA_VERSION
	.align		4
        /*0040*/ 	.byte	0x03, 0x5f
        /*0042*/ 	.short	0x0101


	//----- nvinfo : EIATTR_VRC_CTA_INIT_COUNT
	.align		4
        /*0044*/ 	.byte	0x02, 0x4a
	.zero		1
	.zero		1


	//----- nvinfo : EIATTR_EXIT_INSTR_OFFSETS
	.align		4
        /*0048*/ 	.byte	0x04, 0x1c
        /*004a*/ 	.short	(.L_222 - .L_221)


	//   ....[0]....
.L_221:
        /*004c*/ 	.word	0x00000070


	//   ....[1]....
        /*0050*/ 	.word	0x000000d0


	//----- nvinfo : EIATTR_CBANK_PARAM_SIZE
	.align		4
.L_222:
        /*0054*/ 	.byte	0x03, 0x19
        /*0056*/ 	.short	0x0010


	//----- nvinfo : EIATTR_PARAM_CBANK
	.align		4
        /*0058*/ 	.byte	0x04, 0x0a
        /*005a*/ 	.short	(.L_224 - .L_223)
	.align		4
.L_223:
        /*005c*/ 	.word	index@(.nv.constant0.fill_f32_kernel)
        /*0060*/ 	.short	0x0380
        /*0062*/ 	.short	0x0010


	//----- nvinfo : EIATTR_SW_WAR
	.align		4
.L_224:
        /*0064*/ 	.byte	0x04, 0x36
        /*0066*/ 	.short	(.L_226 - .L_225)
.L_225:
        /*0068*/ 	.word	0x00000008
.L_226:


//--------------------- .nv.info.sqrt_forward_f32_kernel --------------------------
	.section	.nv.info.sqrt_forward_f32_kernel,"",@"SHT_CUDA_INFO"
	.sectionflags	@""
	.align	4


	//----- nvinfo : EIATTR_CUDA_API_VERSION
	.align		4
        /*0000*/ 	.byte	0x04, 0x37
        /*0002*/ 	.short	(.L_228 - .L_227)
.L_227:
        /*0004*/ 	.word	0x00000082


	//----- nvinfo : EIATTR_KPARAM_INFO
	.align		4
.L_228:
        /*0008*/ 	.byte	0x04, 0x17
        /*000a*/ 	.short	(.L_230 - .L_229)
.L_229:
        /*000c*/ 	.word	0x00000000
        /*0010*/ 	.short	0x0001
        /*0012*/ 	.short	0x0008
        /*0014*/ 	.byte	0x00, 0xf0, 0x11, 0x00


	//----- nvinfo : EIATTR_KPARAM_INFO
	.align		4
.L_230:
        /*0018*/ 	.byte	0x04, 0x17
        /*001a*/ 	.short	(.L_232 - .L_231)
.L_231:
        /*001c*/ 	.word	0x00000000
        /*0020*/ 	.short	0x0000
        /*0022*/ 	.short	0x0000
        /*0024*/ 	.byte	0x00, 0xf5, 0x21, 0x00


	//----- nvinfo : EIATTR_SPARSE_MMA_MASK
	.align		4
.L_232:
        /*0028*/ 	.byte	0x03, 0x50
        /*002a*/ 	.short	0x0000


	//----- nvinfo : EIATTR_MAXREG_COUNT
	.align		4
        /*002c*/ 	.byte	0x03, 0x1b
        /*002e*/ 	.short	0x00ff


	//----- nvinfo : EIATTR_MERCURY_ISA_VERSION
	.align		4
        /*0030*/ 	.byte	0x03, 0x5f
        /*0032*/ 	.short	0x0101


	//----- nvinfo : EIATTR_VRC_CTA_INIT_COUNT
	.align		4
        /*0034*/ 	.byte	0x02, 0x4a
	.zero		1
	.zero		1


	//----- nvinfo : EIATTR_EXIT_INSTR_OFFSETS
	.align		4
        /*0038*/ 	.byte	0x04, 0x1c
        /*003a*/ 	.short	(.L_234 - .L_233)


	//   ....[0]....
.L_233:
        /*003c*/ 	.word	0x00000070


	//   ....[1]....
        /*0040*/ 	.word	0x000001b0


	//----- nvinfo : EIATTR_CRS_STACK_SIZE
	.align		4
.L_234:
        /*0044*/ 	.byte	0x04, 0x1e
        /*0046*/ 	.short	(.L_236 - .L_235)
.L_235:
        /*0048*/ 	.word	0x00000000


	//----- nvinfo : EIATTR_CBANK_PARAM_SIZE
	.align		4
.L_236:
        /*004c*/ 	.byte	0x03, 0x19
        /*004e*/ 	.short	0x000c


	//----- nvinfo : EIATTR_PARAM_CBANK
	.align		4
        /*0050*/ 	.byte	0x04, 0x0a
        /*0052*/ 	.short	(.L_238 - .L_237)
	.align		4
.L_237:
        /*0054*/ 	.word	index@(.nv.constant0.sqrt_forward_f32_kernel)
        /*0058*/ 	.short	0x0380
        /*005a*/ 	.short	0x000c


	//----- nvinfo : EIATTR_SW_WAR
	.align		4
.L_238:
        /*005c*/ 	.byte	0x04, 0x36
        /*005e*/ 	.short	(.L_240 - .L_239)
.L_239:
        /*0060*/ 	.word	0x00000008
.L_240:


//--------------------- .nv.callgraph             --------------------------
	.section	.nv.callgraph,"",@"SHT_CUDA_CALLGRAPH"
	.align	4
	.sectionentsize	8
	.align		4
        /*0000*/ 	.word	0x00000000
	.align		4
        /*0004*/ 	.word	0xffffffff
	.align		4
        /*0008*/ 	.word	0x00000000
	.align		4
        /*000c*/ 	.word	0xfffffffe
	.align		4
        /*0010*/ 	.word	0x00000000
	.align		4
        /*0014*/ 	.word	0xfffffffd
	.align		4
        /*0018*/ 	.word	0x00000000
	.align		4
        /*001c*/ 	.word	0xfffffffc


//--------------------- .nv.constant4             --------------------------
	.section	.nv.constant4,"a",@progbits
	.align	8
	.align		8
.nv.constant4:
        /*0000*/ 	.dword	precalc_xorwow_matrix
	.align		8
        /*0008*/ 	.dword	precalc_xorwow_offset_matrix
	.align		8
        /*0010*/ 	.dword	mrg32k3aM1
	.align		8
        /*0018*/ 	.dword	mrg32k3aM2
	.align		8
        /*0020*/ 	.dword	mrg32k3aM1SubSeq
	.align		8
        /*0028*/ 	.dword	mrg32k3aM2SubSeq
	.align		8
        /*0030*/ 	.dword	mrg32k3aM1Seq
	.align		8
        /*0038*/ 	.dword	mrg32k3aM2Seq


//--------------------- .nv.constant3             --------------------------
	.section	.nv.constant3,"a",@progbits
	.align	8
.nv.constant3:
	.type		__cr_lgamma_table,@object
	.size		__cr_lgamma_table,(.L_8 - __cr_lgamma_table)
__cr_lgamma_table:
        /*0000*/ 	.byte	0x00, 0x00, 0x00, 0x00, 0x00, 0x00, 0x00, 0x00, 0x00, 0x00, 0x00, 0x00, 0x00, 0x00, 0x00, 0x00
        /*0010*/ 	.byte	0xef, 0x39, 0xfa, 0xfe, 0x42, 0x2e, 0xe6, 0x3f, 0x02, 0x20, 0x2a, 0xfa, 0x0b, 0xab, 0xfc, 0x3f
        /*0020*/ 	.byte	0xf9, 0x2c, 0x92, 0x7c, 0xa7, 0x6c, 0x09, 0x40, 0xc9, 0x79, 0x44, 0x3c, 0x64, 0x26, 0x13, 0x40
        /*0030*/ 	.byte	0xca, 0x01, 0xcf, 0x3a, 0x27, 0x51, 0x1a, 0x40, 0x30, 0xcc, 0x2d, 0xf3, 0xe1, 0x0c, 0x21, 0x40
        /*0040*/ 	.byte	0x0d, 0xb7, 0xfc, 0x82, 0x8e, 0x35, 0x25, 0x40
.L_8:


//--------------------- .text.div_scalar_forward_f32_kernel --------------------------
	.section	.text.div_scalar_forward_f32_kernel,"ax",@progbits
	.align	128
        .global         div_scalar_forward_f32_kernel
        .type           div_scalar_forward_f32_kernel,@function
        .size           div_scalar_forward_f32_kernel,(.L_x_41 - div_scalar_forward_f32_kernel)
        .other          div_scalar_forward_f32_kernel,@"STO_CUDA_ENTRY STV_DEFAULT"
div_scalar_forward_f32_kernel:
.text.div_scalar_forward_f32_kernel:
[----:B------:R-:W-:Y:S01]  /*0000*/  LDC R1, c[0x0][0x37c] ;  /* 0x0000df00ff017b82 */ /* 0x000fe20000000800 */
[----:B------:R-:W0:Y:S07]  /*0010*/  S2R R0, SR_TID.X ;  /* 0x0000000000007919 */ /* 0x000e2e0000002100 */
[----:B------:R-:W0:Y:S01]  /*0020*/  S2UR UR4, SR_CTAID.X ;  /* 0x00000000000479c3 */ /* 0x000e220000002500 */
[----:B------:R-:W1:Y:S07]  /*0030*/  LDCU UR5, c[0x0][0x38c] ;  /* 0x00007180ff0577ac */ /* 0x000e6e0008000800 */
[----:B------:R-:W0:Y:S02]  /*0040*/  LDC R3, c[0x0][0x360] ;  /* 0x0000d800ff037b82 */ /* 0x000e240000000800 */
[----:B0-----:R-:W-:-:S05]  /*0050*/  IMAD R3, R3, UR4, R0 ;  /* 0x0000000403037c24 */ /* 0x001fca000f8e0200 */
[----:B-1----:R-:W-:-:S13]  /*0060*/  ISETP.GE.AND P0, PT, R3, UR5, PT ;  /* 0x0000000503007c0c */ /* 0x002fda000bf06270 */
[----:B------:R-:W-:Y:S05]  /*0070*/  @P0 EXIT ;  /* 0x000000000000094d */ /* 0x000fea0003800000 */
[----:B------:R-:W0:Y:S01]  /*0080*/  LDC.64 R4, c[0x0][0x380] ;  /* 0x0000e000ff047b82 */ /* 0x000e220000000a00 */
[----:B------:R-:W1:Y:S07]  /*0090*/  LDCU.64 UR4, c[0x0][0x358] ;  /* 0x00006b00ff0477ac */ /* 0x000e6e0008000a00 */
[----:B------:R-:W2:Y:S01]  /*00a0*/  LDC R7, c[0x0][0x388] ;  /* 0x0000e200ff077b82 */ /* 0x000ea20000000800 */
[----:B0-----:R-:W-:-:S05]  /*00b0*/  IMAD.WIDE R4, R3, 0x4, R4 ;  /* 0x0000000403047825 */ /* 0x001fca00078e0204 */
[----:B-1----:R-:W3:Y:S01]  /*00c0*/  LDG.E R0, desc[UR4][R4.64] ;  /* 0x0000000404007981 */ /* 0x002ee2000c1e1900 */
[----:B------:R-:W-:Y:S01]  /*00d0*/  BSSY.RECONVERGENT B0, `(.L_x_0) ;  /* 0x000000c000007945 */ /* 0x000fe20003800200 */
[----:B--2---:R-:W0:Y:S02]  /*00e0*/  MUFU.RCP R2, R7 ;  /* 0x0000000700027308 */ /* 0x004e240000001000 */
[----:B0-----:R-:W-:-:S04]  /*00f0*/  FFMA R3, R2, -R7, 1 ;  /* 0x3f80000002037423 */ /* 0x001fc80000000807 */
[----:B------:R-:W-:Y:S02]  /*0100*/  FFMA R3, R2, R3, R2 ;  /* 0x0000000302037223 */ /* 0x000fe40000000002 */
[----:B---3--:R-:W0:Y:S02]  /*0110*/  FCHK P0, R0, R7 ;  /* 0x0000000700007302 */ /* 0x008e240000000000 */
[----:B------:R-:W-:-:S04]  /*0120*/  FFMA R2, R0, R3, RZ ;  /* 0x0000000300027223 */ /* 0x000fc800000000ff */
[----:B------:R-:W-:-:S04]  /*0130*/  FFMA R6, R2, -R7, R0 ;  /* 0x8000000702067223 */ /* 0x000fc80000000000 */
[----:B------:R-:W-:Y:S01]  /*0140*/  FFMA R3, R3, R6, R2 ;  /* 0x0000000603037223 */ /* 0x000fe20000000002 */
[----:B0-----:R-:W-:Y:S06]  /*0150*/  @!P0 BRA `(.L_x_1) ;  /* 0x00000000000c8947 */ /* 0x001fec0003800000 */
[----:B------:R-:W-:-:S07]  /*0160*/  MOV R2, 0x180 ;  /* 0x0000018000027802 */ /* 0x000fce0000000f00 */
[----:B------:R-:W-:Y:S05]  /*0170*/  CALL.REL.NOINC `($__internal_0_$__cuda_sm3x_div_rn_noftz_f32_slowpath) ;  /* 0x0000000000107944 */ /* 0x000fea0003c00000 */
[----:B------:R-:W-:-:S07]  /*0180*/  IMAD.MOV.U32 R3, RZ, RZ, R0 ;  /* 0x000000ffff037224 */ /* 0x000fce00078e0000 */
.L_x_1:
[----:B------:R-:W-:Y:S05]  /*0190*/  BSYNC.RECONVERGENT B0 ;  /* 0x0000000000007941 */ /* 0x000fea0003800200 */
.L_x_0:
[----:B------:R-:W-:Y:S01]  /*01a0*/  STG.E desc[UR4][R4.64], R3 ;  /* 0x0000000304007986 */ /* 0x000fe2000c101904 */
[----:B------:R-:W-:Y:S05]  /*01b0*/  EXIT ;  /* 0x000000000000794d */ /* 0x000fea0003800000 */
        .weak           $__internal_0_$__cuda_sm3x_div_rn_noftz_f32_slowpath
        .type           $__internal_0_$__cuda_sm3x_div_rn_noftz_f32_slowpath,@function
        .size           $__internal_0_$__cuda_sm3x_div_rn_noftz_f32_slowpath,(.L_x_41 - $__internal_0_$__cuda_sm3x_div_rn_noftz_f32_slowpath)
$__internal_0_$__cuda_sm3x_div_rn_noftz_f32_slowpath:
[----:B------:R-:W0:Y:S01]  /*01c0*/  LDC R3, c[0x0][0x388] ;  /* 0x0000e200ff037b82 */ /* 0x000e220000000800 */
[--C-:B------:R-:W-:Y:S01]  /*01d0*/  SHF.R.U32.HI R6, RZ, 0x17, R0.reuse ;  /* 0x00000017ff067819 */ /* 0x100fe20000011600 */
[----:B------:R-:W1:Y:S01]  /*01e0*/  LDCU UR6, c[0x0][0x388] ;  /* 0x00007100ff0677ac */ /* 0x000e620008000800 */
[----:B------:R-:W-:Y:S01]  /*01f0*/  BSSY.RECONVERGENT B1, `(.L_x_2) ;  /* 0x0000064000017945 */ /* 0x000fe20003800200 */
[----:B------:R-:W-:Y:S01]  /*0200*/  IMAD.MOV.U32 R8, RZ, RZ, R0 ;  /* 0x000000ffff087224 */ /* 0x000fe200078e0000 */
[----:B------:R-:W-:-:S05]  /*0210*/  LOP3.LUT R6, R6, 0xff, RZ, 0xc0, !PT ;  /* 0x000000ff06067812 */ /* 0x000fca00078ec0ff */
[----:B------:R-:W-:Y:S02]  /*0220*/  VIADD R11, R6, 0xffffffff ;  /* 0xffffffff060b7836 */ /* 0x000fe40000000000 */
[----:B-1----:R-:W-:Y:S01]  /*0230*/  IMAD.U32 R9, RZ, RZ, UR6 ;  /* 0x00000006ff097e24 */ /* 0x002fe2000f8e00ff */
[----:B0-----:R-:W-:-:S04]  /*0240*/  SHF.R.U32.HI R7, RZ, 0x17, R3 ;  /* 0x00000017ff077819 */ /* 0x001fc80000011603 */
[----:B------:R-:W-:-:S05]  /*0250*/  LOP3.LUT R7, R7, 0xff, RZ, 0xc0, !PT ;  /* 0x000000ff07077812 */ /* 0x000fca00078ec0ff */
[----:B------:R-:W-:-:S05]  /*0260*/  VIADD R12, R7, 0xffffffff ;  /* 0xffffffff070c7836 */ /* 0x000fca0000000000 */
[----:B------:R-:W-:-:S04]  /*0270*/  ISETP.GT.U32.AND P0, PT, R12, 0xfd, PT ;  /* 0x000000fd0c00780c */ /* 0x000fc80003f04070 */
[----:B------:R-:W-:-:S13]  /*0280*/  ISETP.GT.U32.OR P0, PT, R11, 0xfd, P0 ;  /* 0x000000fd0b00780c */ /* 0x000fda0000704470 */
[----:B------:R-:W-:Y:S01]  /*0290*/  @!P0 IMAD.MOV.U32 R10, RZ, RZ, RZ ;  /* 0x000000ffff0a8224 */ /* 0x000fe200078e00ff */
[----:B------:R-:W-:Y:S06]  /*02a0*/  @!P0 BRA `(.L_x_3) ;  /* 0x00000000005c8947 */ /* 0x000fec0003800000 */
[----:B------:R-:W-:Y:S02]  /*02b0*/  FSETP.GTU.FTZ.AND P1, PT, |R3|, +INF , PT ;  /* 0x7f8000000300780b */ /* 0x000fe40003f3c200 */
[----:B------:R-:W-:-:S04]  /*02c0*/  FSETP.GTU.FTZ.AND P0, PT, |R0|, +INF , PT ;  /* 0x7f8000000000780b */ /* 0x000fc80003f1c200 */
[----:B------:R-:W-:-:S13]  /*02d0*/  PLOP3.LUT P0, PT, P0, P1, PT, 0xf8, 0x8f ;  /* 0x00000000008f781c */ /* 0x000fda0000703f70 */
[----:B------:R-:W-:Y:S05]  /*02e0*/  @P0 BRA `(.L_x_4) ;  /* 0x00000004004c0947 */ /* 0x000fea0003800000 */
[----:B------:R-:W-:-:S13]  /*02f0*/  LOP3.LUT P0, RZ, R9, 0x7fffffff, R8, 0xc8, !PT ;  /* 0x7fffffff09ff7812 */ /* 0x000fda000780c808 */
[----:B------:R-:W-:Y:S05]  /*0300*/  @!P0 BRA `(.L_x_5) ;  /* 0x00000004003c8947 */ /* 0x000fea0003800000 */
[C---:B------:R-:W-:Y:S02]  /*0310*/  FSETP.NEU.FTZ.AND P2, PT, |R0|.reuse, +INF , PT ;  /* 0x7f8000000000780b */ /* 0x040fe40003f5d200 */
[----:B------:R-:W-:Y:S02]  /*0320*/  FSETP.NEU.FTZ.AND P1, PT, |R3|, +INF , PT ;  /* 0x7f8000000300780b */ /* 0x000fe40003f3d200 */
[----:B------:R-:W-:-:S11]  /*0330*/  FSETP.NEU.FTZ.AND P0, PT, |R0|, +INF , PT ;  /* 0x7f8000000000780b */ /* 0x000fd60003f1d200 */
[----:B------:R-:W-:Y:S05]  /*0340*/  @!P1 BRA !P2, `(.L_x_5) ;  /* 0x00000004002c9947 */ /* 0x000fea0005000000 */
[----:B------:R-:W-:-:S04]  /*0350*/  LOP3.LUT P2, RZ, R8, 0x7fffffff, RZ, 0xc0, !PT ;  /* 0x7fffffff08ff7812 */ /* 0x000fc8000784c0ff */
[----:B------:R-:W-:-:S13]  /*0360*/  PLOP3.LUT P1, PT, P1, P2, PT, 0x2f, 0xf2 ;  /* 0x0000000000f2781c */ /* 0x000fda0000f24577 */
[----:B------:R-:W-:Y:S05]  /*0370*/  @P1 BRA `(.L_x_6) ;  /* 0x0000000400181947 */ /* 0x000fea0003800000 */
[----:B------:R-:W-:-:S04]  /*0380*/  LOP3.LUT P1, RZ, R9, 0x7fffffff, RZ, 0xc0, !PT ;  /* 0x7fffffff09ff7812 */ /* 0x000fc8000782c0ff */
[----:B------:R-:W-:-:S13]  /*0390*/  PLOP3.LUT P0, PT, P0, P1, PT, 0x2f, 0xf2 ;  /* 0x0000000000f2781c */ /* 0x000fda0000702577 */
[----:B------:R-:W-:Y:S05]  /*03a0*/  @P0 BRA `(.L_x_7) ;  /* 0x0000000400000947 */ /* 0x000fea0003800000 */
[----:B------:R-:W-:Y:S02]  /*03b0*/  ISETP.GE.AND P0, PT, R11, RZ, PT ;  /* 0x000000ff0b00720c */ /* 0x000fe40003f06270 */
[----:B------:R-:W-:-:S11]  /*03c0*/  ISETP.GE.AND P1, PT, R12, RZ, PT ;  /* 0x000000ff0c00720c */ /* 0x000fd60003f26270 */
[----:B------:R-:W-:Y:S02]  /*03d0*/  @P0 IMAD.MOV.U32 R10, RZ, RZ, RZ ;  /* 0x000000ffff0a0224 */ /* 0x000fe400078e00ff */
[----:B------:R-:W-:Y:S01]  /*03e0*/  @!P0 FFMA R8, R0, 1.84467440737095516160e+19, RZ ;  /* 0x5f80000000088823 */ /* 0x000fe200000000ff */
[----:B------:R-:W-:Y:S02]  /*03f0*/  @!P0 IMAD.MOV.U32 R10, RZ, RZ, -0x40 ;  /* 0xffffffc0ff0a8424 */ /* 0x000fe400078e00ff */
[----:B------:R-:W-:Y:S02]  /*0400*/  @!P1 FFMA R9, R3, 1.84467440737095516160e+19, RZ ;  /* 0x5f80000003099823 */ /* 0x000fe400000000ff */
[----:B------:R-:W-:-:S07]  /*0410*/  @!P1 VIADD R10, R10, 0x40 ;  /* 0x000000400a0a9836 */ /* 0x000fce0000000000 */
.L_x_3:
[----:B------:R-:W-:Y:S01]  /*0420*/  LEA R0, R7, 0xc0800000, 0x17 ;  /* 0xc080000007007811 */ /* 0x000fe200078eb8ff */
[----:B------:R-:W-:Y:S01]  /*0430*/  VIADD R6, R6, 0xffffff81 ;  /* 0xffffff8106067836 */ /* 0x000fe20000000000 */
[----:B------:R-:W-:Y:S03]  /*0440*/  BSSY.RECONVERGENT B2, `(.L_x_8) ;  /* 0x0000035000027945 */ /* 0x000fe60003800200 */
[----:B------:R-:W-:Y:S01]  /*0450*/  IMAD.IADD R9, R9, 0x1, -R0 ;  /* 0x0000000109097824 */ /* 0x000fe200078e0a00 */
[C---:B------:R-:W-:Y:S01]  /*0460*/  IADD3 R7, PT, PT, R6.reuse, 0x7f, -R7 ;  /* 0x0000007f06077810 */ /* 0x040fe20007ffe807 */
[----:B------:R-:W-:Y:S02]  /*0470*/  IMAD R0, R6, -0x800000, R8 ;  /* 0xff80000006007824 */ /* 0x000fe400078e0208 */
[----:B------:R-:W0:Y:S01]  /*0480*/  MUFU.RCP R3, R9 ;  /* 0x0000000900037308 */ /* 0x000e220000001000 */
[----:B------:R-:W-:Y:S01]  /*0490*/  FADD.FTZ R11, -R9, -RZ ;  /* 0x800000ff090b7221 */ /* 0x000fe20000010100 */
[----:B------:R-:W-:-:S03]  /*04a0*/  IMAD.IADD R7, R7, 0x1, R10 ;  /* 0x0000000107077824 */ /* 0x000fc600078e020a */
[----:B0-----:R-:W-:-:S04]  /*04b0*/  FFMA R12, R3, R11, 1 ;  /* 0x3f800000030c7423 */ /* 0x001fc8000000000b */
[----:B------:R-:W-:-:S04]  /*04c0*/  FFMA R12, R3, R12, R3 ;  /* 0x0000000c030c7223 */ /* 0x000fc80000000003 */
[----:B------:R-:W-:-:S04]  /*04d0*/  FFMA R3, R0, R12, RZ ;  /* 0x0000000c00037223 */ /* 0x000fc800000000ff */
[----:B------:R-:W-:-:S04]  /*04e0*/  FFMA R8, R11, R3, R0 ;  /* 0x000000030b087223 */ /* 0x000fc80000000000 */
[----:B------:R-:W-:-:S04]  /*04f0*/  FFMA R13, R12, R8, R3 ;  /* 0x000000080c0d7223 */ /* 0x000fc80000000003 */
[----:B------:R-:W-:-:S04]  /*0500*/  FFMA R8, R11, R13, R0 ;  /* 0x0000000d0b087223 */ /* 0x000fc80000000000 */
[----:B------:R-:W-:-:S05]  /*0510*/  FFMA R0, R12, R8, R13 ;  /* 0x000000080c007223 */ /* 0x000fca000000000d */
[----:B------:R-:W-:-:S04]  /*0520*/  SHF.R.U32.HI R3, RZ, 0x17, R0 ;  /* 0x00000017ff037819 */ /* 0x000fc80000011600 */
[----:B------:R-:W-:-:S05]  /*0530*/  LOP3.LUT R3, R3, 0xff, RZ, 0xc0, !PT ;  /* 0x000000ff03037812 */ /* 0x000fca00078ec0ff */
[----:B------:R-:W-:-:S04]  /*0540*/  IMAD.IADD R9, R3, 0x1, R7 ;  /* 0x0000000103097824 */ /* 0x000fc800078e0207 */
[----:B------:R-:W-:-:S05]  /*0550*/  VIADD R3, R9, 0xffffffff ;  /* 0xffffffff09037836 */ /* 0x000fca0000000000 */
[----:B------:R-:W-:-:S13]  /*0560*/  ISETP.GE.U32.AND P0, PT, R3, 0xfe, PT ;  /* 0x000000fe0300780c */ /* 0x000fda0003f06070 */
[----:B------:R-:W-:Y:S05]  /*0570*/  @!P0 BRA `(.L_x_9) ;  /* 0x0000000000808947 */ /* 0x000fea0003800000 */
[----:B------:R-:W-:-:S13]  /*0580*/  ISETP.GT.AND P0, PT, R9, 0xfe, PT ;  /* 0x000000fe0900780c */ /* 0x000fda0003f04270 */
[----:B------:R-:W-:Y:S05]  /*0590*/  @P0 BRA `(.L_x_10) ;  /* 0x00000000006c0947 */ /* 0x000fea0003800000 */
[----:B------:R-:W-:-:S13]  /*05a0*/  ISETP.GE.AND P0, PT, R9, 0x1, PT ;  /* 0x000000010900780c */ /* 0x000fda0003f06270 */
[----:B------:R-:W-:Y:S05]  /*05b0*/  @P0 BRA `(.L_x_11) ;  /* 0x0000000000740947 */ /* 0x000fea0003800000 */
[----:B------:R-:W-:Y:S02]  /*05c0*/  ISETP.GE.AND P0, PT, R9, -0x18, PT ;  /* 0xffffffe80900780c */ /* 0x000fe40003f06270 */
[----:B------:R-:W-:-:S11]  /*05d0*/  LOP3.LUT R0, R0, 0x80000000, RZ, 0xc0, !PT ;  /* 0x8000000000007812 */ /* 0x000fd600078ec0ff */
[----:B------:R-:W-:Y:S05]  /*05e0*/  @!P0 BRA `(.L_x_11) ;  /* 0x0000000000688947 */ /* 0x000fea0003800000 */
[CCC-:B------:R-:W-:Y:S01]  /*05f0*/  FFMA.RZ R3, R12.reuse, R8.reuse, R13.reuse ;  /* 0x000000080c037223 */ /* 0x1c0fe2000000c00d */
[CCC-:B------:R-:W-:Y:S01]  /*0600*/  FFMA.RM R6, R12.reuse, R8.reuse, R13.reuse ;  /* 0x000000080c067223 */ /* 0x1c0fe2000000400d */
[C---:B------:R-:W-:Y:S02]  /*0610*/  ISETP.NE.AND P2, PT, R9.reuse, RZ, PT ;  /* 0x000000ff0900720c */ /* 0x040fe40003f45270 */
[----:B------:R-:W-:Y:S02]  /*0620*/  ISETP.NE.AND P1, PT, R9, RZ, PT ;  /* 0x000000ff0900720c */ /* 0x000fe40003f25270 */
[----:B------:R-:W-:Y:S01]  /*0630*/  LOP3.LUT R7, R3, 0x7fffff, RZ, 0xc0, !PT ;  /* 0x007fffff03077812 */ /* 0x000fe200078ec0ff */
[----:B------:R-:W-:Y:S01]  /*0640*/  FFMA.RP R3, R12, R8, R13 ;  /* 0x000000080c037223 */ /* 0x000fe2000000800d */
[----:B------:R-:W-:Y:S02]  /*0650*/  VIADD R8, R9, 0x20 ;  /* 0x0000002009087836 */ /* 0x000fe40000000000 */
[----:B------:R-:W-:Y:S01]  /*0660*/  LOP3.LUT R7, R7, 0x800000, RZ, 0xfc, !PT ;  /* 0x0080000007077812 */ /* 0x000fe200078efcff */
[----:B------:R-:W-:Y:S01]  /*0670*/  IMAD.MOV R9, RZ, RZ, -R9 ;  /* 0x000000ffff097224 */ /* 0x000fe200078e0a09 */
[----:B------:R-:W-:-:S02]  /*0680*/  FSETP.NEU.FTZ.AND P0, PT, R3, R6, PT ;  /* 0x000000060300720b */ /* 0x000fc40003f1d000 */
[----:B------:R-:W-:Y:S02]  /*0690*/  SHF.L.U32 R8, R7, R8, RZ ;  /* 0x0000000807087219 */ /* 0x000fe400000006ff */
[----:B------:R-:W-:Y:S02]  /*06a0*/  SEL R6, R9, RZ, P2 ;  /* 0x000000ff09067207 */ /* 0x000fe40001000000 */
[----:B------:R-:W-:Y:S02]  /*06b0*/  ISETP.NE.AND P1, PT, R8, RZ, P1 ;  /* 0x000000ff0800720c */ /* 0x000fe40000f25270 */
[----:B------:R-:W-:Y:S02]  /*06c0*/  SHF.R.U32.HI R6, RZ, R6, R7 ;  /* 0x00000006ff067219 */ /* 0x000fe40000011607 */
[----:B------:R-:W-:Y:S02]  /*06d0*/  PLOP3.LUT P0, PT, P0, P1, PT, 0xf8, 0x8f ;  /* 0x00000000008f781c */ /* 0x000fe40000703f70 */
[----:B------:R-:W-:-:S02]  /*06e0*/  SHF.R.U32.HI R8, RZ, 0x1, R6 ;  /* 0x00000001ff087819 */ /* 0x000fc40000011606 */
[----:B------:R-:W-:-:S04]  /*06f0*/  SEL R3, RZ, 0x1, !P0 ;  /* 0x00000001ff037807 */ /* 0x000fc80004000000 */
[----:B------:R-:W-:-:S04]  /*0700*/  LOP3.LUT R3, R3, 0x1, R8, 0xf8, !PT ;  /* 0x0000000103037812 */ /* 0x000fc800078ef808 */
[----:B------:R-:W-:-:S05]  /*0710*/  LOP3.LUT R3, R3, R6, RZ, 0xc0, !PT ;  /* 0x0000000603037212 */ /* 0x000fca00078ec0ff */
[----:B------:R-:W-:-:S05]  /*0720*/  IMAD.IADD R3, R8, 0x1, R3 ;  /* 0x0000000108037824 */ /* 0x000fca00078e0203 */
[----:B------:R-:W-:Y:S01]  /*0730*/  LOP3.LUT R0, R3, R0, RZ, 0xfc, !PT ;  /* 0x0000000003007212 */ /* 0x000fe200078efcff */
[----:B------:R-:W-:Y:S06]  /*0740*/  BRA `(.L_x_11) ;  /* 0x0000000000107947 */ /* 0x000fec0003800000 */
.L_x_10:
[----:B------:R-:W-:-:S04]  /*0750*/  LOP3.LUT R0, R0, 0x80000000, RZ, 0xc0, !PT ;  /* 0x8000000000007812 */ /* 0x000fc800078ec0ff */
[----:B------:R-:W-:Y:S01]  /*0760*/  LOP3.LUT R0, R0, 0x7f800000, RZ, 0xfc, !PT ;  /* 0x7f80000000007812 */ /* 0x000fe200078efcff */
[----:B------:R-:W-:Y:S06]  /*0770*/  BRA `(.L_x_11) ;  /* 0x0000000000047947 */ /* 0x000fec0003800000 */
.L_x_9:
[----:B------:R-:W-:-:S07]  /*0780*/  IMAD R0, R7, 0x800000, R0 ;  /* 0x0080000007007824 */ /* 0x000fce00078e0200 */
.L_x_11:
[----:B------:R-:W-:Y:S05]  /*0790*/  BSYNC.RECONVERGENT B2 ;  /* 0x0000000000027941 */ /* 0x000fea0003800200 */
.L_x_8:
[----:B------:R-:W-:Y:S05]  /*07a0*/  BRA `(.L_x_12) ;  /* 0x0000000000207947 */ /* 0x000fea0003800000 */
.L_x_7:
[----:B------:R-:W-:-:S04]  /*07b0*/  LOP3.LUT R0, R9, 0x80000000, R8, 0x48, !PT ;  /* 0x8000000009007812 */ /* 0x000fc800078e4808 */
[----:B------:R-:W-:Y:S01]  /*07c0*/  LOP3.LUT R0, R0, 0x7f800000, RZ, 0xfc, !PT ;  /* 0x7f80000000007812 */ /* 0x000fe200078efcff */
[----:B------:R-:W-:Y:S06]  /*07d0*/  BRA `(.L_x_12) ;  /* 0x0000000000147947 */ /* 0x000fec0003800000 */
.L_x_6:
[----:B------:R-:W-:Y:S01]  /*07e0*/  LOP3.LUT R0, R9, 0x80000000, R8, 0x48, !PT ;  /* 0x8000000009007812 */ /* 0x000fe200078e4808 */
[----:B------:R-:W-:Y:S06]  /*07f0*/  BRA `(.L_x_12) ;  /* 0x00000000000c7947 */ /* 0x000fec0003800000 */
.L_x_5:
[----:B------:R-:W0:Y:S01]  /*0800*/  MUFU.RSQ R0, -QNAN ;  /* 0xffc0000000007908 */ /* 0x000e220000001400 */
[----:B------:R-:W-:Y:S05]  /*0810*/  BRA `(.L_x_12) ;  /* 0x0000000000047947 */ /* 0x000fea0003800000 */
.L_x_4:
[----:B------:R-:W-:-:S07]  /*0820*/  FADD.FTZ R0, R0, R3 ;  /* 0x0000000300007221 */ /* 0x000fce0000010000 */
.L_x_12:
[----:B------:R-:W-:Y:S05]  /*0830*/  BSYNC.RECONVERGENT B1 ;  /* 0x0000000000017941 */ /* 0x000fea0003800200 */
.L_x_2:
[----:B------:R-:W-:-:S04]  /*0840*/  IMAD.MOV.U32 R3, RZ, RZ, 0x0 ;  /* 0x00000000ff037424 */ /* 0x000fc800078e00ff */
[----:B0-----:R-:W-:Y:S05]  /*0850*/  RET.REL.NODEC R2 `(div_scalar_forward_f32_kernel) ;  /* 0xfffffff402e87950 */ /* 0x001fea0003c3ffff */
.L_x_13:
[----:B------:R-:W-:-:S00]  /*0860*/  BRA `(.L_x_13) ;  /* 0xfffffffc00fc7947 */ /* 0x000fc0000383ffff */
[----:B------:R-:W-:-:S00]  /*0870*/  NOP ;  /* 0x0000000000007918 */ /* 0x000fc00000000000 */
        /* <DEDUP_REMOVED lines=8> */
.L_x_41:


//--------------------- .text.mul_scalar_forward_f32_kernel --------------------------
	.section	.text.mul_scalar_forward_f32_kernel,"ax",@progbits
	.align	128
        .global         mul_scalar_forward_f32_kernel
        .type           mul_scalar_forward_f32_kernel,@function
        .size           mul_scalar_forward_f32_kernel,(.L_x_45 - mul_scalar_forward_f32_kernel)
        .other          mul_scalar_forward_f32_kernel,@"STO_CUDA_ENTRY STV_DEFAULT"
mul_scalar_forward_f32_kernel:
.text.mul_scalar_forward_f32_kernel:
        /* <DEDUP_REMOVED lines=9> */
[----:B------:R-:W1:Y:S01]  /*0090*/  LDCU.64 UR4, c[0x0][0x358] ;  /* 0x00006b00ff0477ac */ /* 0x000e620008000a00 */
[----:B------:R-:W2:Y:S01]  /*00a0*/  LDCU UR6, c[0x0][0x388] ;  /* 0x00007100ff0677ac */ /* 0x000ea20008000800 */
[----:B0-----:R-:W-:-:S05]  /*00b0*/  IMAD.WIDE R2, R5, 0x4, R2 ;  /* 0x0000000405027825 */ /* 0x001fca00078e0202 */
[----:B-1----:R-:W2:Y:S02]  /*00c0*/  LDG.E R0, desc[UR4][R2.64] ;  /* 0x0000000402007981 */ /* 0x002ea4000c1e1900 */
[----:B--2---:R-:W-:-:S05]  /*00d0*/  FMUL R5, R0, UR6 ;  /* 0x0000000600057c20 */ /* 0x004fca0008400000 */
[----:B------:R-:W-:Y:S01]  /*00e0*/  STG.E desc[UR4][R2.64], R5 ;  /* 0x0000000502007986 */ /* 0x000fe2000c101904 */
[----:B------:R-:W-:Y:S05]  /*00f0*/  EXIT ;  /* 0x000000000000794d */ /* 0x000fea0003800000 */
.L_x_14:
        /* <DEDUP_REMOVED lines=16> */
.L_x_45:


//--------------------- .text.sub_scalar_forward_f32_kernel --------------------------
	.section	.text.sub_scalar_forward_f32_kernel,"ax",@progbits
	.align	128
        .global         sub_scalar_forward_f32_kernel
        .type           sub_scalar_forward_f32_kernel,@function
        .size           sub_scalar_forward_f32_kernel,(.L_x_46 - sub_scalar_forward_f32_kernel)
        .other          sub_scalar_forward_f32_kernel,@"STO_CUDA_ENTRY STV_DEFAULT"
sub_scalar_forward_f32_kernel:
.text.sub_scalar_forward_f32_kernel:
        /* <DEDUP_REMOVED lines=13> */
[----:B--2---:R-:W-:-:S05]  /*00d0*/  FADD R5, R0, -UR6 ;  /* 0x8000000600057e21 */ /* 0x004fca0008000000 */
[----:B------:R-:W-:Y:S01]  /*00e0*/  STG.E desc[UR4][R2.64], R5 ;  /* 0x0000000502007986 */ /* 0x000fe2000c101904 */
[----:B------:R-:W-:Y:S05]  /*00f0*/  EXIT ;  /* 0x000000000000794d */ /* 0x000fea0003800000 */
.L_x_15:
        /* <DEDUP_REMOVED lines=16> */
.L_x_46:


//--------------------- .text.add_scalar_forward_f32_kernel --------------------------
	.section	.text.add_scalar_forward_f32_kernel,"ax",@progbits
	.align	128
        .global         add_scalar_forward_f32_kernel
        .type           add_scalar_forward_f32_kernel,@function
        .size           add_scalar_forward_f32_kernel,(.L_x_47 - add_scalar_forward_f32_kernel)
        .other          add_scalar_forward_f32_kernel,@"STO_CUDA_ENTRY STV_DEFAULT"
add_scalar_forward_f32_kernel:
.text.add_scalar_forward_f32_kernel:
        /* <DEDUP_REMOVED lines=13> */
[----:B--2---:R-:W-:-:S05]  /*00d0*/  FADD R5, R0, UR6 ;  /* 0x0000000600057e21 */ /* 0x004fca0008000000 */
[----:B------:R-:W-:Y:S01]  /*00e0*/  STG.E desc[UR4][R2.64], R5 ;  /* 0x0000000502007986 */ /* 0x000fe2000c101904 */
[----:B------:R-:W-:Y:S05]  /*00f0*/  EXIT ;  /* 0x000000000000794d */ /* 0x000fea0003800000 */
.L_x_16:
        /* <DEDUP_REMOVED lines=16> */
.L_x_47:


//--------------------- .text.div_forward_f32_kernel --------------------------
	.section	.text.div_forward_f32_kernel,"ax",@progbits
	.align	128
        .global         div_forward_f32_kernel
        .type           div_forward_f32_kernel,@function
        .size           div_forward_f32_kernel,(.L_x_42 - div_forward_f32_kernel)
        .other          div_forward_f32_kernel,@"STO_CUDA_ENTRY STV_DEFAULT"
div_forward_f32_kernel:
.text.div_forward_f32_kernel:
        /* <DEDUP_REMOVED lines=10> */
[----:B------:R-:W2:Y:S01]  /*00a0*/  LDC.64 R4, c[0x0][0x380] ;  /* 0x0000e000ff047b82 */ /* 0x000ea20000000a00 */
[----:B0-----:R-:W-:-:S06]  /*00b0*/  IMAD.WIDE R2, R7, 0x4, R2 ;  /* 0x0000000407027825 */ /* 0x001fcc00078e0202 */
[----:B-1----:R-:W3:Y:S01]  /*00c0*/  LDG.E R3, desc[UR4][R2.64] ;  /* 0x0000000402037981 */ /* 0x002ee2000c1e1900 */
[----:B--2---:R-:W-:-:S05]  /*00d0*/  IMAD.WIDE R4, R7, 0x4, R4 ;  /* 0x0000000407047825 */ /* 0x004fca00078e0204 */
[----:B------:R-:W2:Y:S01]  /*00e0*/  LDG.E R0, desc[UR4][R4.64] ;  /* 0x0000000404007981 */ /* 0x000ea2000c1e1900 */
[----:B------:R-:W-:Y:S01]  /*00f0*/  BSSY.RECONVERGENT B0, `(.L_x_17) ;  /* 0x000000c000007945 */ /* 0x000fe20003800200 */
[----:B---3--:R-:W0:Y:S08]  /*0100*/  MUFU.RCP R6, R3 ;  /* 0x0000000300067308 */ /* 0x008e300000001000 */
[----:B--2---:R-:W1:Y:S01]  /*0110*/  FCHK P0, R0, R3 ;  /* 0x0000000300007302 */ /* 0x004e620000000000 */
[----:B0-----:R-:W-:-:S04]  /*0120*/  FFMA R7, -R3, R6, 1 ;  /* 0x3f80000003077423 */ /* 0x001fc80000000106 */
[----:B------:R-:W-:-:S04]  /*0130*/  FFMA R7, R6, R7, R6 ;  /* 0x0000000706077223 */ /* 0x000fc80000000006 */
[----:B------:R-:W-:-:S04]  /*0140*/  FFMA R6, R0, R7, RZ ;  /* 0x0000000700067223 */ /* 0x000fc800000000ff */
[----:B------:R-:W-:-:S04]  /*0150*/  FFMA R8, -R3, R6, R0 ;  /* 0x0000000603087223 */ /* 0x000fc80000000100 */
[----:B------:R-:W-:Y:S01]  /*0160*/  FFMA R7, R7, R8, R6 ;  /* 0x0000000807077223 */ /* 0x000fe20000000006 */
[----:B-1----:R-:W-:Y:S06]  /*0170*/  @!P0 BRA `(.L_x_18) ;  /* 0x00000000000c8947 */ /* 0x002fec0003800000 */
[----:B------:R-:W-:-:S07]  /*0180*/  MOV R2, 0x1a0 ;  /* 0x000001a000027802 */ /* 0x000fce0000000f00 */
[----:B------:R-:W-:Y:S05]  /*0190*/  CALL.REL.NOINC `($__internal_1_$__cuda_sm3x_div_rn_noftz_f32_slowpath) ;  /* 0x0000000000107944 */ /* 0x000fea0003c00000 */
[----:B------:R-:W-:-:S07]  /*01a0*/  IMAD.MOV.U32 R7, RZ, RZ, R0 ;  /* 0x000000ffff077224 */ /* 0x000fce00078e0000 */
.L_x_18:
[----:B------:R-:W-:Y:S05]  /*01b0*/  BSYNC.RECONVERGENT B0 ;  /* 0x0000000000007941 */ /* 0x000fea0003800200 */
.L_x_17:
[----:B------:R-:W-:Y:S01]  /*01c0*/  STG.E desc[UR4][R4.64], R7 ;  /* 0x0000000704007986 */ /* 0x000fe2000c101904 */
[----:B------:R-:W-:Y:S05]  /*01d0*/  EXIT ;  /* 0x000000000000794d */ /* 0x000fea0003800000 */
        .weak           $__internal_1_$__cuda_sm3x_div_rn_noftz_f32_slowpath
        .type           $__internal_1_$__cuda_sm3x_div_rn_noftz_f32_slowpath,@function
        .size           $__internal_1_$__cuda_sm3x_div_rn_noftz_f32_slowpath,(.L_x_42 - $__internal_1_$__cuda_sm3x_div_rn_noftz_f32_slowpath)
$__internal_1_$__cuda_sm3x_div_rn_noftz_f32_slowpath:
[--C-:B------:R-:W-:Y:S01]  /*01e0*/  SHF.R.U32.HI R7, RZ, 0x17, R3.reuse ;  /* 0x00000017ff077819 */ /* 0x100fe20000011603 */
[----:B------:R-:W-:Y:S01]  /*01f0*/  BSSY.RECONVERGENT B1, `(.L_x_19) ;  /* 0x0000064000017945 */ /* 0x000fe20003800200 */
[--C-:B------:R-:W-:Y:S01]  /*0200*/  SHF.R.U32.HI R6, RZ, 0x17, R0.reuse ;  /* 0x00000017ff067819 */ /* 0x100fe20000011600 */
[----:B------:R-:W-:Y:S01]  /*0210*/  IMAD.MOV.U32 R8, RZ, RZ, R0 ;  /* 0x000000ffff087224 */ /* 0x000fe200078e0000 */
[----:B------:R-:W-:Y:S01]  /*0220*/  LOP3.LUT R7, R7, 0xff, RZ, 0xc0, !PT ;  /* 0x000000ff07077812 */ /* 0x000fe200078ec0ff */
[----:B------:R-:W-:Y:S01]  /*0230*/  IMAD.MOV.U32 R9, RZ, RZ, R3 ;  /* 0x000000ffff097224 */ /* 0x000fe200078e0003 */
[----:B------:R-:W-:-:S03]  /*0240*/  LOP3.LUT R6, R6, 0xff, RZ, 0xc0, !PT ;  /* 0x000000ff06067812 */ /* 0x000fc600078ec0ff */
[----:B------:R-:W-:Y:S02]  /*0250*/  VIADD R12, R7, 0xffffffff ;  /* 0xffffffff070c7836 */ /* 0x000fe40000000000 */
[----:B------:R-:W-:-:S03]  /*0260*/  VIADD R11, R6, 0xffffffff ;  /* 0xffffffff060b7836 */ /* 0x000fc60000000000 */
        /* <DEDUP_REMOVED lines=27> */
.L_x_20:
        /* <DEDUP_REMOVED lines=51> */
.L_x_27:
[----:B------:R-:W-:-:S04]  /*0750*/  LOP3.LUT R0, R0, 0x80000000, RZ, 0xc0, !PT ;  /* 0x8000000000007812 */ /* 0x000fc800078ec0ff */
[----:B------:R-:W-:Y:S01]  /*0760*/  LOP3.LUT R0, R0, 0x7f800000, RZ, 0xfc, !PT ;  /* 0x7f80000000007812 */ /* 0x000fe200078efcff */
[----:B------:R-:W-:Y:S06]  /*0770*/  BRA `(.L_x_28) ;  /* 0x0000000000047947 */ /* 0x000fec0003800000 */
.L_x_26:
[----:B------:R-:W-:-:S07]  /*0780*/  IMAD R0, R7, 0x800000, R0 ;  /* 0x0080000007007824 */ /* 0x000fce00078e0200 */
.L_x_28:
[----:B------:R-:W-:Y:S05]  /*0790*/  BSYNC.RECONVERGENT B2 ;  /* 0x0000000000027941 */ /* 0x000fea0003800200 */
.L_x_25:
[----:B------:R-:W-:Y:S05]  /*07a0*/  BRA `(.L_x_29) ;  /* 0x0000000000207947 */ /* 0x000fea0003800000 */
.L_x_24:
[----:B------:R-:W-:-:S04]  /*07b0*/  LOP3.LUT R0, R9, 0x80000000, R8, 0x48, !PT ;  /* 0x8000000009007812 */ /* 0x000fc800078e4808 */
[----:B------:R-:W-:Y:S01]  /*07c0*/  LOP3.LUT R0, R0, 0x7f800000, RZ, 0xfc, !PT ;  /* 0x7f80000000007812 */ /* 0x000fe200078efcff */
[----:B------:R-:W-:Y:S06]  /*07d0*/  BRA `(.L_x_29) ;  /* 0x0000000000147947 */ /* 0x000fec0003800000 */
.L_x_23:
[----:B------:R-:W-:Y:S01]  /*07e0*/  LOP3.LUT R0, R9, 0x80000000, R8, 0x48, !PT ;  /* 0x8000000009007812 */ /* 0x000fe200078e4808 */
[----:B------:R-:W-:Y:S06]  /*07f0*/  BRA `(.L_x_29) ;  /* 0x00000000000c7947 */ /* 0x000fec0003800000 */
.L_x_22:
[----:B------:R-:W0:Y:S01]  /*0800*/  MUFU.RSQ R0, -QNAN ;  /* 0xffc0000000007908 */ /* 0x000e220000001400 */
[----:B------:R-:W-:Y:S05]  /*0810*/  BRA `(.L_x_29) ;  /* 0x0000000000047947 */ /* 0x000fea0003800000 */
.L_x_21:
[----:B------:R-:W-:-:S07]  /*0820*/  FADD.FTZ R0, R0, R3 ;  /* 0x0000000300007221 */ /* 0x000fce0000010000 */
.L_x_29:
[----:B------:R-:W-:Y:S05]  /*0830*/  BSYNC.RECONVERGENT B1 ;  /* 0x0000000000017941 */ /* 0x000fea0003800200 */
.L_x_19:
[----:B------:R-:W-:-:S04]  /*0840*/  IMAD.MOV.U32 R3, RZ, RZ, 0x0 ;  /* 0x00000000ff037424 */ /* 0x000fc800078e00ff */
[----:B0-----:R-:W-:Y:S05]  /*0850*/  RET.REL.NODEC R2 `(div_forward_f32_kernel) ;  /* 0xfffffff402e87950 */ /* 0x001fea0003c3ffff */
.L_x_30:
        /* <DEDUP_REMOVED lines=10> */
.L_x_42:


//--------------------- .text.mul_forward_f32_kernel --------------------------
	.section	.text.mul_forward_f32_kernel,"ax",@progbits
	.align	128
        .global         mul_forward_f32_kernel
        .type           mul_forward_f32_kernel,@function
        .size           mul_forward_f32_kernel,(.L_x_49 - mul_forward_f32_kernel)
        .other          mul_forward_f32_kernel,@"STO_CUDA_ENTRY STV_DEFAULT"
mul_forward_f32_kernel:
.text.mul_forward_f32_kernel:
        /* <DEDUP_REMOVED lines=14> */
[----:B------:R-:W3:Y:S02]  /*00e0*/  LDG.E R0, desc[UR4][R2.64] ;  /* 0x0000000402007981 */ /* 0x000ee4000c1e1900 */
[----:B---3--:R-:W-:-:S05]  /*00f0*/  FMUL R7, R0, R5 ;  /* 0x0000000500077220 */ /* 0x008fca0000400000 */
[----:B------:R-:W-:Y:S01]  /*0100*/  STG.E desc[UR4][R2.64], R7 ;  /* 0x0000000702007986 */ /* 0x000fe2000c101904 */
[----:B------:R-:W-:Y:S05]  /*0110*/  EXIT ;  /* 0x000000000000794d */ /* 0x000fea0003800000 */
.L_x_31:
        /* <DEDUP_REMOVED lines=14> */
.L_x_49:


//--------------------- .text.sub_forward_f32_kernel --------------------------
	.section	.text.sub_forward_f32_kernel,"ax",@progbits
	.align	128
        .global         sub_forward_f32_kernel
        .type           sub_forward_f32_kernel,@function
        .size           sub_forward_f32_kernel,(.L_x_50 - sub_forward_f32_kernel)
        .other          sub_forward_f32_kernel,@"STO_CUDA_ENTRY STV_DEFAULT"
sub_forward_f32_kernel:
.text.sub_forward_f32_kernel:
        /* <DEDUP_REMOVED lines=15> */
[----:B---3--:R-:W-:-:S05]  /*00f0*/  FADD R7, R0, -R5 ;  /* 0x8000000500077221 */ /* 0x008fca0000000000 */
[----:B------:R-:W-:Y:S01]  /*0100*/  STG.E desc[UR4][R2.64], R7 ;  /* 0x0000000702007986 */ /* 0x000fe2000c101904 */
[----:B------:R-:W-:Y:S05]  /*0110*/  EXIT ;  /* 0x000000000000794d */ /* 0x000fea0003800000 */
.L_x_32:
        /* <DEDUP_REMOVED lines=14> */
.L_x_50:


//--------------------- .text.add_f32_kernel      --------------------------
	.section	.text.add_f32_kernel,"ax",@progbits
	.align	128
        .global         add_f32_kernel
        .type           add_f32_kernel,@function
        .size           add_f32_kernel,(.L_x_51 - add_f32_kernel)
        .other          add_f32_kernel,@"STO_CUDA_ENTRY STV_DEFAULT"
add_f32_kernel:
.text.add_f32_kernel:
        /* <DEDUP_REMOVED lines=15> */
[----:B---3--:R-:W-:-:S05]  /*00f0*/  FADD R7, R0, R5 ;  /* 0x0000000500077221 */ /* 0x008fca0000000000 */
[----:B------:R-:W-:Y:S01]  /*0100*/  STG.E desc[UR4][R2.64], R7 ;  /* 0x0000000702007986 */ /* 0x000fe2000c101904 */
[----:B------:R-:W-:Y:S05]  /*0110*/  EXIT ;  /* 0x000000000000794d */ /* 0x000fea0003800000 */
.L_x_33:
        /* <DEDUP_REMOVED lines=14> */
.L_x_51:


//--------------------- .text.fit_range_f32_kernel --------------------------
	.section	.text.fit_range_f32_kernel,"ax",@progbits
	.align	128
        .global         fit_range_f32_kernel
        .type           fit_range_f32_kernel,@function
        .size           fit_range_f32_kernel,(.L_x_52 - fit_range_f32_kernel)
        .other          fit_range_f32_kernel,@"STO_CUDA_ENTRY STV_DEFAULT"
fit_range_f32_kernel:
.text.fit_range_f32_kernel:
        /* <DEDUP_REMOVED lines=12> */
[----:B------:R-:W2:Y:S01]  /*00c0*/  LDC R5, c[0x0][0x38c] ;  /* 0x0000e300ff057b82 */ /* 0x000ea20000000800 */
[----:B-1----:R-:W2:Y:S02]  /*00d0*/  LDG.E R0, desc[UR4][R2.64] ;  /* 0x0000000402007981 */ /* 0x002ea4000c1e1900 */
[----:B--2---:R-:W-:-:S05]  /*00e0*/  FFMA R5, R0, UR6, R5 ;  /* 0x0000000600057c23 */ /* 0x004fca0008000005 */
[----:B------:R-:W-:Y:S01]  /*00f0*/  STG.E desc[UR4][R2.64], R5 ;  /* 0x0000000502007986 */ /* 0x000fe2000c101904 */
[----:B------:R-:W-:Y:S05]  /*0100*/  EXIT ;  /* 0x000000000000794d */ /* 0x000fea0003800000 */
.L_x_34:
        /* <DEDUP_REMOVED lines=15> */
.L_x_52:


//--------------------- .text.fill_f32_kernel     --------------------------
	.section	.text.fill_f32_kernel,"ax",@progbits
	.align	128
        .global         fill_f32_kernel
        .type           fill_f32_kernel,@function
        .size           fill_f32_kernel,(.L_x_53 - fill_f32_kernel)
        .other          fill_f32_kernel,@"STO_CUDA_ENTRY STV_DEFAULT"
fill_f32_kernel:
.text.fill_f32_kernel:
        /* <DEDUP_REMOVED lines=10> */
[----:B------:R-:W1:Y:S01]  /*00a0*/  LDC R7, c[0x0][0x388] ;  /* 0x0000e200ff077b82 */ /* 0x000e620000000800 */
[----:B0-----:R-:W-:-:S05]  /*00b0*/  IMAD.WIDE R2, R5, 0x4, R2 ;  /* 0x0000000405027825 */ /* 0x001fca00078e0202 */
[----:B-1----:R-:W-:Y:S01]  /*00c0*/  STG.E desc[UR4][R2.64], R7 ;  /* 0x0000000702007986 */ /* 0x002fe2000c101904 */
[----:B------:R-:W-:Y:S05]  /*00d0*/  EXIT ;  /* 0x000000000000794d */ /* 0x000fea0003800000 */
.L_x_35:
        /* <DEDUP_REMOVED lines=10> */
.L_x_53:


//--------------------- .text.sqrt_forward_f32_kernel --------------------------
	.section	.text.sqrt_forward_f32_kernel,"ax",@progbits
	.align	128
        .global         sqrt_forward_f32_kernel
        .type           sqrt_forward_f32_kernel,@function
        .size           sqrt_forward_f32_kernel,(.L_x_43 - sqrt_forward_f32_kernel)
        .other          sqrt_forward_f32_kernel,@"STO_CUDA_ENTRY STV_DEFAULT"
sqrt_forward_f32_kernel:
.text.sqrt_forward_f32_kernel:
        /* <DEDUP_REMOVED lines=10> */
[----:B0-----:R-:W-:-:S05]  /*00a0*/  IMAD.WIDE R2, R5, 0x4, R2 ;  /* 0x0000000405027825 */ /* 0x001fca00078e0202 */
[----:B-1----:R-:W2:Y:S01]  /*00b0*/  LDG.E R0, desc[UR4][R2.64] ;  /* 0x0000000402007981 */ /* 0x002ea2000c1e1900 */
[----:B------:R-:W-:Y:S01]  /*00c0*/  BSSY.RECONVERGENT B0, `(.L_x_36) ;  /* 0x000000d000007945 */ /* 0x000fe20003800200 */
[----:B--2---:R-:W-:Y:S01]  /*00d0*/  IADD3 R4, PT, PT, R0, -0xd000000, RZ ;  /* 0xf300000000047810 */ /* 0x004fe20007ffe0ff */
[----:B------:R0:W1:Y:S03]  /*00e0*/  MUFU.RSQ R5, R0 ;  /* 0x0000000000057308 */ /* 0x0000660000001400 */
[----:B------:R-:W-:-:S13]  /*00f0*/  ISETP.GT.U32.AND P0, PT, R4, 0x727fffff, PT ;  /* 0x727fffff0400780c */ /* 0x000fda0003f04070 */
[----:B0-----:R-:W-:Y:S05]  /*0100*/  @!P0 BRA `(.L_x_37) ;  /* 0x0000000000108947 */ /* 0x001fea0003800000 */
[----:B------:R-:W-:-:S07]  /*0110*/  MOV R9, 0x130 ;  /* 0x0000013000097802 */ /* 0x000fce0000000f00 */
[----:B-1----:R-:W-:Y:S05]  /*0120*/  CALL.REL.NOINC `($__internal_2_$__cuda_sm20_sqrt_rn_f32_slowpath) ;  /* 0x0000000000247944 */ /* 0x002fea0003c00000 */
[----:B------:R-:W-:Y:S01]  /*0130*/  MOV R5, R0 ;  /* 0x0000000000057202 */ /* 0x000fe20000000f00 */
[----:B------:R-:W-:Y:S06]  /*0140*/  BRA `(.L_x_38) ;  /* 0x0000000000107947 */ /* 0x000fec0003800000 */
.L_x_37:
[----:B-1----:R-:W-:Y:S01]  /*0150*/  FMUL.FTZ R7, R0, R5 ;  /* 0x0000000500077220 */ /* 0x002fe20000410000 */
[----:B------:R-:W-:-:S03]  /*0160*/  FMUL.FTZ R5, R5, 0.5 ;  /* 0x3f00000005057820 */ /* 0x000fc60000410000 */
[----:B------:R-:W-:-:S04]  /*0170*/  FFMA R0, -R7, R7, R0 ;  /* 0x0000000707007223 */ /* 0x000fc80000000100 */
[----:B------:R-:W-:-:S07]  /*0180*/  FFMA R5, R0, R5, R7 ;  /* 0x0000000500057223 */ /* 0x000fce0000000007 */
.L_x_38:
[----:B------:R-:W-:Y:S05]  /*0190*/  BSYNC.RECONVERGENT B0 ;  /* 0x0000000000007941 */ /* 0x000fea0003800200 */
.L_x_36:
[----:B------:R-:W-:Y:S01]  /*01a0*/  STG.E desc[UR4][R2.64], R5 ;  /* 0x0000000502007986 */ /* 0x000fe2000c101904 */
[----:B------:R-:W-:Y:S05]  /*01b0*/  EXIT ;  /* 0x000000000000794d */ /* 0x000fea0003800000 */
        .weak           $__internal_2_$__cuda_sm20_sqrt_rn_f32_slowpath
        .type           $__internal_2_$__cuda_sm20_sqrt_rn_f32_slowpath,@function
        .size           $__internal_2_$__cuda_sm20_sqrt_rn_f32_slowpath,(.L_x_43 - $__internal_2_$__cuda_sm20_sqrt_rn_f32_slowpath)
$__internal_2_$__cuda_sm20_sqrt_rn_f32_slowpath:
[----:B------:R-:W-:-:S13]  /*01c0*/  LOP3.LUT P0, RZ, R0, 0x7fffffff, RZ, 0xc0, !PT ;  /* 0x7fffffff00ff7812 */ /* 0x000fda000780c0ff */
[----:B------:R-:W-:Y:S01]  /*01d0*/  @!P0 MOV R4, R0 ;  /* 0x0000000000048202 */ /* 0x000fe20000000f00 */
[----:B------:R-:W-:Y:S06]  /*01e0*/  @!P0 BRA `(.L_x_39) ;  /* 0x0000000000408947 */ /* 0x000fec0003800000 */
[----:B------:R-:W-:-:S13]  /*01f0*/  FSETP.GEU.FTZ.AND P0, PT, R0, RZ, PT ;  /* 0x000000ff0000720b */ /* 0x000fda0003f1e000 */
[----:B------:R-:W-:Y:S01]  /*0200*/  @!P0 MOV R4, 0x7fffffff ;  /* 0x7fffffff00048802 */ /* 0x000fe20000000f00 */
[----:B------:R-:W-:Y:S06]  /*0210*/  @!P0 BRA `(.L_x_39) ;  /* 0x0000000000348947 */ /* 0x000fec0003800000 */
[----:B------:R-:W-:-:S13]  /*0220*/  FSETP.GTU.FTZ.AND P0, PT, |R0|, +INF , PT ;  /* 0x7f8000000000780b */ /* 0x000fda0003f1c200 */
[----:B------:R-:W-:Y:S01]  /*0230*/  @P0 FADD.FTZ R4, R0, 1 ;  /* 0x3f80000000040421 */ /* 0x000fe20000010000 */
[----:B------:R-:W-:Y:S06]  /*0240*/  @P0 BRA `(.L_x_39) ;  /* 0x0000000000280947 */ /* 0x000fec0003800000 */
[----:B------:R-:W-:-:S13]  /*0250*/  FSETP.NEU.FTZ.AND P0, PT, |R0|, +INF , PT ;  /* 0x7f8000000000780b */ /* 0x000fda0003f1d200 */
[----:B------:R-:W-:-:S04]  /*0260*/  @P0 FFMA R5, R0, 1.84467440737095516160e+19, RZ ;  /* 0x5f80000000050823 */ /* 0x000fc800000000ff */
[----:B------:R-:W0:Y:S02]  /*0270*/  @P0 MUFU.RSQ R4, R5 ;  /* 0x0000000500040308 */ /* 0x000e240000001400 */
[----:B0-----:R-:W-:Y:S01]  /*0280*/  @P0 FMUL.FTZ R6, R5, R4 ;  /* 0x0000000405060220 */ /* 0x001fe20000410000 */
[----:B------:R-:W-:Y:S01]  /*0290*/  @P0 FMUL.FTZ R8, R4, 0.5 ;  /* 0x3f00000004080820 */ /* 0x000fe20000410000 */
[----:B------:R-:W-:Y:S02]  /*02a0*/  @!P0 MOV R4, R0 ;  /* 0x0000000000048202 */ /* 0x000fe40000000f00 */
[----:B------:R-:W-:-:S04]  /*02b0*/  @P0 FADD.FTZ R7, -R6, -RZ ;  /* 0x800000ff06070221 */ /* 0x000fc80000010100 */
[----:B------:R-:W-:-:S04]  /*02c0*/  @P0 FFMA R7, R6, R7, R5 ;  /* 0x0000000706070223 */ /* 0x000fc80000000005 */
[----:B------:R-:W-:-:S04]  /*02d0*/  @P0 FFMA R7, R7, R8, R6 ;  /* 0x0000000807070223 */ /* 0x000fc80000000006 */
[----:B------:R-:W-:-:S07]  /*02e0*/  @P0 FMUL.FTZ R4, R7, 2.3283064365386962891e-10 ;  /* 0x2f80000007040820 */ /* 0x000fce0000410000 */
.L_x_39:
[----:B------:R-:W-:Y:S01]  /*02f0*/  HFMA2 R5, -RZ, RZ, 0, 0 ;  /* 0x00000000ff057431 */ /* 0x000fe200000001ff */
[----:B------:R-:W-:Y:S02]  /*0300*/  MOV R0, R4 ;  /* 0x0000000400007202 */ /* 0x000fe40000000f00 */
[----:B------:R-:W-:-:S04]  /*0310*/  MOV R4, R9 ;  /* 0x0000000900047202 */ /* 0x000fc80000000f00 */
[----:B------:R-:W-:Y:S05]  /*0320*/  RET.REL.NODEC R4 `(sqrt_forward_f32_kernel) ;  /* 0xfffffffc04347950 */ /* 0x000fea0003c3ffff */
.L_x_40:
        /* <DEDUP_REMOVED lines=13> */
.L_x_43:


//--------------------- .nv.global.init           --------------------------
	.section	.nv.global.init,"aw",@progbits
	.align	4
.nv.global.init:
	.type		mrg32k3aM1SubSeq,@object
	.size		mrg32k3aM1SubSeq,(mrg32k3aM2SubSeq - mrg32k3aM1SubSeq)
mrg32k3aM1SubSeq:
        /*0000*/ 	.byte	0x0b, 0xcc, 0xee, 0x04, 0x73, 0x29, 0x8b, 0x6f, 0xf6, 0x53, 0x03, 0xf6, 0x23, 0xf6, 0xea, 0xda
        /* <DEDUP_REMOVED lines=125> */
	.type		mrg32k3aM2SubSeq,@object
	.size		mrg32k3aM2SubSeq,(mrg32k3aM1 - mrg32k3aM2SubSeq)
mrg32k3aM2SubSeq:
        /* <DEDUP_REMOVED lines=126> */
	.type		mrg32k3aM1,@object
	.size		mrg32k3aM1,(mrg32k3aM1Seq - mrg32k3aM1)
mrg32k3aM1:
        /* <DEDUP_REMOVED lines=144> */
	.type		mrg32k3aM1Seq,@object
	.size		mrg32k3aM1Seq,(mrg32k3aM2 - mrg32k3aM1Seq)
mrg32k3aM1Seq:
        /* <DEDUP_REMOVED lines=144> */
	.type		mrg32k3aM2,@object
	.size		mrg32k3aM2,(mrg32k3aM2Seq - mrg32k3aM2)
mrg32k3aM2:
        /* <DEDUP_REMOVED lines=144> */
	.type		mrg32k3aM2Seq,@object
	.size		mrg32k3aM2Seq,(precalc_xorwow_matrix - mrg32k3aM2Seq)
mrg32k3aM2Seq:
        /* <DEDUP_REMOVED lines=144> */
	.type		precalc_xorwow_matrix,@object
	.size		precalc_xorwow_matrix,(precalc_xorwow_offset_matrix - precalc_xorwow_matrix)
precalc_xorwow_matrix:
        /* <DEDUP_REMOVED lines=6400> */
	.type		precalc_xorwow_offset_matrix,@object
	.size		precalc_xorwow_offset_matrix,(.L_1 - precalc_xorwow_offset_matrix)
precalc_xorwow_offset_matrix:
        /* <DEDUP_REMOVED lines=6400> */
.L_1:


//--------------------- .nv.shared.reserved.0     --------------------------
	.section	.nv.shared.reserved.0,"aw",@nobits
	.weak		__nv_reservedSMEM_offset_0_alias
	.size		__nv_reservedSMEM_offset_0_alias, 0, 64
	.other		__nv_reservedSMEM_offset_0_alias,@"STO_CUDA_RESERVED_SHARED STV_DEFAULT"
__nv_reservedSMEM_offset_0_alias:
	.zero		0
	.zero		64


//--------------------- .nv.constant0.div_scalar_forward_f32_kernel --------------------------
	.section	.nv.constant0.div_scalar_forward_f32_kernel,"a",@progbits
	.sectionflags	@""
	.align	4
.nv.constant0.div_scalar_forward_f32_kernel:
	.zero		912


//--------------------- .nv.constant0.mul_scalar_forward_f32_kernel --------------------------
	.section	.nv.constant0.mul_scalar_forward_f32_kernel,"a",@progbits
	.sectionflags	@""
	.align	4
.nv.constant0.mul_scalar_forward_f32_kernel:
	.zero		912


//--------------------- .nv.constant0.sub_scalar_forward_f32_kernel --------------------------
	.section	.nv.constant0.sub_scalar_forward_f32_kernel,"a",@progbits
	.sectionflags	@""
	.align	4
.nv.constant0.sub_scalar_forward_f32_kernel:
	.zero		912


//--------------------- .nv.constant0.add_scalar_forward_f32_kernel --------------------------
	.section	.nv.constant0.add_scalar_forward_f32_kernel,"a",@progbits
	.sectionflags	@""
	.align	4
.nv.constant0.add_scalar_forward_f32_kernel:
	.zero		912


//--------------------- .nv.constant0.div_forward_f32_kernel --------------------------
	.section	.nv.constant0.div_forward_f32_kernel,"a",@progbits
	.sectionflags	@""
	.align	4
.nv.constant0.div_forward_f32_kernel:
	.zero		916


//--------------------- .nv.constant0.mul_forward_f32_kernel --------------------------
	.section	.nv.constant0.mul_forward_f32_kernel,"a",@progbits
	.sectionflags	@""
	.align	4
.nv.constant0.mul_forward_f32_kernel:
	.zero		916


//--------------------- .nv.constant0.sub_forward_f32_kernel --------------------------
	.section	.nv.constant0.sub_forward_f32_kernel,"a",@progbits
	.sectionflags	@""
	.align	4
.nv.constant0.sub_forward_f32_kernel:
	.zero		916


//--------------------- .nv.constant0.add_f32_kernel --------------------------
	.section	.nv.constant0.add_f32_kernel,"a",@progbits
	.sectionflags	@""
	.align	4
.nv.constant0.add_f32_kernel:
	.zero		916


//--------------------- .nv.constant0.fit_range_f32_kernel --------------------------
	.section	.nv.constant0.fit_range_f32_kernel,"a",@progbits
	.sectionflags	@""
	.align	4
.nv.constant0.fit_range_f32_kernel:
	.zero		916


//--------------------- .nv.constant0.fill_f32_kernel --------------------------
	.section	.nv.constant0.fill_f32_kernel,"a",@progbits
	.sectionflags	@""
	.align	4
.nv.constant0.fill_f32_kernel:
	.zero		912


//--------------------- .nv.constant0.sqrt_forward_f32_kernel --------------------------
	.section	.nv.constant0.sqrt_forward_f32_kernel,"a",@progbits
	.sectionflags	@""
	.align	4
.nv.constant0.sqrt_forward_f32_kernel:
	.zero		908


//--------------------- SYMBOLS --------------------------

	.type		.nv.reservedSmem.offset0,@object
	.size		.nv.reservedSmem.offset0,0x4
